// auto-generated by cutlass_sweep.sparse_gemm — config: {"arch": "sm_90", "cluster_m": 1, "cluster_n": 2, "dtype": "bf16", "tile_k": 128, "tile_m": 128, "tile_n": 256}
#include "cutlass/cutlass.h"
#include "cutlass/gemm/collective/collective_builder.hpp"
#include "cutlass/gemm/device/gemm_universal_adapter.h"
#include "cutlass/gemm/kernel/gemm_universal.hpp"
#include "cutlass/epilogue/collective/collective_builder.hpp"

using Elem = cutlass::bfloat16_t;
using Acc  = float;
using TileShape    = cute::Shape<cute::_128, cute::_256, cute::_128>;
using ClusterShape = cute::Shape<cute::_1, cute::_2, cute::_1>;

using CollectiveEpilogue = typename cutlass::epilogue::collective::CollectiveBuilder<
    cutlass::arch::Sm90, cutlass::arch::OpClassSparseTensorOp,
    TileShape, ClusterShape,
    cutlass::epilogue::collective::EpilogueTileAuto,
    Acc, Acc,
    Acc, cutlass::layout::ColumnMajor, 128 / cutlass::sizeof_bits<Acc>::value,
    Acc, cutlass::layout::ColumnMajor, 128 / cutlass::sizeof_bits<Acc>::value,
    cutlass::epilogue::collective::EpilogueScheduleAuto
  >::CollectiveOp;

using CollectiveMainloop = typename cutlass::gemm::collective::CollectiveBuilder<
    cutlass::arch::Sm90, cutlass::arch::OpClassSparseTensorOp,
    Elem, cutlass::layout::RowMajor, 128 / cutlass::sizeof_bits<Elem>::value,
    Elem, cutlass::layout::ColumnMajor, 128 / cutlass::sizeof_bits<Elem>::value,
    Acc,
    TileShape, ClusterShape,
    cutlass::gemm::collective::StageCountAutoCarveout<static_cast<int>(sizeof(typename CollectiveEpilogue::SharedStorage))>,
    cutlass::gemm::collective::KernelScheduleAuto
  >::CollectiveOp;

using GemmKernel = cutlass::gemm::kernel::GemmUniversal<
    cute::Shape<int,int,int,int>,
    CollectiveMainloop,
    CollectiveEpilogue
>;
using Gemm = cutlass::gemm::device::GemmUniversalAdapter<GemmKernel>;

auto* _anchor = &cutlass::device_kernel<GemmKernel>;


// ===== COMPILED SASS (sm_90a) =====

	.target	sm_90a

	.elftype	@"ET_EXEC"


//--------------------- .note.nv.tkinfo           --------------------------
	.section	.note.nv.tkinfo,"",@"SHT_NOTE"
	.sectionflags	@"SHF_NOTE_NV_TKINFO"
	.tkinfo
        /*0018*/ 	.word	0x00000002
        /*0030*/ 	.string	""
        /*0030*/ 	.string	"ptxas"
        /*0030*/ 	.string	"Cuda compilation tools, release 13.0, V13.0.88"
        /*0030*/ 	.string	"Build cuda_13.0.r13.0/compiler.36424714_0"
        /*0030*/ 	.string	"-arch sm_90a -m 64 "



//--------------------- .note.nv.cuinfo           --------------------------
	.section	.note.nv.cuinfo,"",@"SHT_NOTE"
	.sectionflags	@"SHF_NOTE_NV_CUINFO"
        /*0018*/ 	.short	0x0002
        /*001a*/ 	.short	0x005a
        /*001c*/ 	.short	0x0082
	.zero		2


//--------------------- .nv.info                  --------------------------
	.section	.nv.info,"",@"SHT_CUDA_INFO"
	.align	4


	//----- nvinfo : EIATTR_REGCOUNT
	.align		4
        /*0000*/ 	.byte	0x04, 0x2f
        /*0002*/ 	.short	(.L_12 - .L_11)
	.align		4
.L_11:
        /*0004*/ 	.word	index@(_ZN7cutlass13device_kernelINS_4gemm6kernel13GemmUniversalIN4cute5tupleIJiiiiEEENS1_10collective13CollectiveMmaINS1_40MainloopSm90TmaGmmaWarpSpecializedSparseILi2ENS5_IJNS4_1CILi1EEENSA_ILi2EEESB_EEENS1_35KernelTmaWarpSpecializedCooperativeEEENS5_IJNSA_ILi128EEENSA_ILi256EEESG_EEENS_10bfloat16_tENS5_IJNS4_6LayoutINS5_IJiNS5_IJSC_iEEEiEEENS5_IJlNS5_IJSB_SC_EEElEEEEENSK_INS5_IJNS5_IJNS5_IJNSA_ILi8EEESC_NSA_ILi4EEEEEEiEEENS5_IJNS5_IJNSA_ILi16EEESC_SR_EEEiEEEiEEENS5_IJNS5_IJNS5_IJSG_SU_NSA_ILi2048EEEEEENSA_ILi8192EEEEEENS5_IJNS5_IJSB_NSA_ILi1024EEENSA_ILi32EEEEEElEEElEEEEEEEESJ_NS5_IJlSB_lEEENS4_8TiledMMAINS4_8MMA_AtomIJNS4_4SM904GMMA6SPARSE29GMMA_64x256x32_F32BF16BF16_SSILNS1D_5MajorE0ELS1G_0ELNS1D_7ScaleInE1ELS1H_1ELNS1D_9SparseSelE0EEEEEENSK_INS5_IJSC_SB_SB_EEENS5_IJSB_NSA_ILi0EEES1M_EEEEENS5_IJNS4_10UnderscoreES1P_S1P_EEEEENS4_23SM90_TMA_LOAD_MULTICASTENS4_14ComposedLayoutINS4_7SwizzleILi3ELi4ELi3EEENS4_25smem_sparse_ptr_flag_bitsILi2ELi16EEENSK_INS5_IJNS5_IJSB_SQ_EEENS5_IJSC_NSA_ILi64EEEEEEEEENS5_IJNS5_IJS1M_SG_EEESN_EEEEEEEvNS4_8identityENS4_13SM90_TMA_LOADENS1T_IS1V_NS4_18smem_ptr_flag_bitsILi16EEENSK_INS5_IJSQ_S1Z_EEENS5_IJS1Z_SB_EEEEEEEvS26_EENS_8epilogue10collective6detail29Sm90TmaWarpSpecializedAdapterINS2G_15DefaultEpilogueIfNS5_IJSB_llEEES2K_NS2F_6thread17LinearCombinationIfLi1EffLNS2L_9ScaleType4KindE0ELNS_15FloatRoundStyleE2EfEENS1_15EpilogueDefaultEEEEEvvEEEEvNT_6ParamsE)
        /*0008*/ 	.word	0x000000a8


	//----- nvinfo : EIATTR_FRAME_SIZE
	.align		4
.L_12:
        /*000c*/ 	.byte	0x04, 0x11
        /*000e*/ 	.short	(.L_14 - .L_13)
	.align		4
.L_13:
        /*0010*/ 	.word	index@(_ZN7cutlass13device_kernelINS_4gemm6kernel13GemmUniversalIN4cute5tupleIJiiiiEEENS1_10collective13CollectiveMmaINS1_40MainloopSm90TmaGmmaWarpSpecializedSparseILi2ENS5_IJNS4_1CILi1EEENSA_ILi2EEESB_EEENS1_35KernelTmaWarpSpecializedCooperativeEEENS5_IJNSA_ILi128EEENSA_ILi256EEESG_EEENS_10bfloat16_tENS5_IJNS4_6LayoutINS5_IJiNS5_IJSC_iEEEiEEENS5_IJlNS5_IJSB_SC_EEElEEEEENSK_INS5_IJNS5_IJNS5_IJNSA_ILi8EEESC_NSA_ILi4EEEEEEiEEENS5_IJNS5_IJNSA_ILi16EEESC_SR_EEEiEEEiEEENS5_IJNS5_IJNS5_IJSG_SU_NSA_ILi2048EEEEEENSA_ILi8192EEEEEENS5_IJNS5_IJSB_NSA_ILi1024EEENSA_ILi32EEEEEElEEElEEEEEEEESJ_NS5_IJlSB_lEEENS4_8TiledMMAINS4_8MMA_AtomIJNS4_4SM904GMMA6SPARSE29GMMA_64x256x32_F32BF16BF16_SSILNS1D_5MajorE0ELS1G_0ELNS1D_7ScaleInE1ELS1H_1ELNS1D_9SparseSelE0EEEEEENSK_INS5_IJSC_SB_SB_EEENS5_IJSB_NSA_ILi0EEES1M_EEEEENS5_IJNS4_10UnderscoreES1P_S1P_EEEEENS4_23SM90_TMA_LOAD_MULTICASTENS4_14ComposedLayoutINS4_7SwizzleILi3ELi4ELi3EEENS4_25smem_sparse_ptr_flag_bitsILi2ELi16EEENSK_INS5_IJNS5_IJSB_SQ_EEENS5_IJSC_NSA_ILi64EEEEEEEEENS5_IJNS5_IJS1M_SG_EEESN_EEEEEEEvNS4_8identityENS4_13SM90_TMA_LOADENS1T_IS1V_NS4_18smem_ptr_flag_bitsILi16EEENSK_INS5_IJSQ_S1Z_EEENS5_IJS1Z_SB_EEEEEEEvS26_EENS_8epilogue10collective6detail29Sm90TmaWarpSpecializedAdapterINS2G_15DefaultEpilogueIfNS5_IJSB_llEEES2K_NS2F_6thread17LinearCombinationIfLi1EffLNS2L_9ScaleType4KindE0ELNS_15FloatRoundStyleE2EfEENS1_15EpilogueDefaultEEEEEvvEEEEvNT_6ParamsE)
        /*0014*/ 	.word	0x00000000


	//----- nvinfo : EIATTR_MIN_STACK_SIZE
	.align		4
.L_14:
        /*0018*/ 	.byte	0x04, 0x12
        /*001a*/ 	.short	(.L_16 - .L_15)
	.align		4
.L_15:
        /*001c*/ 	.word	index@(_ZN7cutlass13device_kernelINS_4gemm6kernel13GemmUniversalIN4cute5tupleIJiiiiEEENS1_10collective13CollectiveMmaINS1_40MainloopSm90TmaGmmaWarpSpecializedSparseILi2ENS5_IJNS4_1CILi1EEENSA_ILi2EEESB_EEENS1_35KernelTmaWarpSpecializedCooperativeEEENS5_IJNSA_ILi128EEENSA_ILi256EEESG_EEENS_10bfloat16_tENS5_IJNS4_6LayoutINS5_IJiNS5_IJSC_iEEEiEEENS5_IJlNS5_IJSB_SC_EEElEEEEENSK_INS5_IJNS5_IJNS5_IJNSA_ILi8EEESC_NSA_ILi4EEEEEEiEEENS5_IJNS5_IJNSA_ILi16EEESC_SR_EEEiEEEiEEENS5_IJNS5_IJNS5_IJSG_SU_NSA_ILi2048EEEEEENSA_ILi8192EEEEEENS5_IJNS5_IJSB_NSA_ILi1024EEENSA_ILi32EEEEEElEEElEEEEEEEESJ_NS5_IJlSB_lEEENS4_8TiledMMAINS4_8MMA_AtomIJNS4_4SM904GMMA6SPARSE29GMMA_64x256x32_F32BF16BF16_SSILNS1D_5MajorE0ELS1G_0ELNS1D_7ScaleInE1ELS1H_1ELNS1D_9SparseSelE0EEEEEENSK_INS5_IJSC_SB_SB_EEENS5_IJSB_NSA_ILi0EEES1M_EEEEENS5_IJNS4_10UnderscoreES1P_S1P_EEEEENS4_23SM90_TMA_LOAD_MULTICASTENS4_14ComposedLayoutINS4_7SwizzleILi3ELi4ELi3EEENS4_25smem_sparse_ptr_flag_bitsILi2ELi16EEENSK_INS5_IJNS5_IJSB_SQ_EEENS5_IJSC_NSA_ILi64EEEEEEEEENS5_IJNS5_IJS1M_SG_EEESN_EEEEEEEvNS4_8identityENS4_13SM90_TMA_LOADENS1T_IS1V_NS4_18smem_ptr_flag_bitsILi16EEENSK_INS5_IJSQ_S1Z_EEENS5_IJS1Z_SB_EEEEEEEvS26_EENS_8epilogue10collective6detail29Sm90TmaWarpSpecializedAdapterINS2G_15DefaultEpilogueIfNS5_IJSB_llEEES2K_NS2F_6thread17LinearCombinationIfLi1EffLNS2L_9ScaleType4KindE0ELNS_15FloatRoundStyleE2EfEENS1_15EpilogueDefaultEEEEEvvEEEEvNT_6ParamsE)
        /*0020*/ 	.word	0x00000000
.L_16:


//--------------------- .nv.compat                --------------------------
	.section	.nv.compat,"",@"SHT_CUDA_COMPAT_INFO"
	.align	4
        /*0000*/ 	.byte	0x02, 0x09, 0x01, 0x00, 0x02, 0x02, 0x04, 0x00, 0x02, 0x05, 0x05, 0x00, 0x03, 0x07, 0x01, 0x01
        /*0010*/ 	.byte	0x02, 0x03, 0x01, 0x00, 0x02, 0x06, 0x01, 0x00, 0x04, 0x0b, 0x08, 0x00, 0x00, 0x00, 0x00, 0x00
        /*0020*/ 	.byte	0x00, 0x00, 0x00, 0x00


//--------------------- .nv.info._ZN7cutlass13device_kernelINS_4gemm6kernel13GemmUniversalIN4cute5tupleIJiiiiEEENS1_10collective13CollectiveMmaINS1_40MainloopSm90TmaGmmaWarpSpecializedSparseILi2ENS5_IJNS4_1CILi1EEENSA_ILi2EEESB_EEENS1_35KernelTmaWarpSpecializedCooperativeEEENS5_IJNSA_ILi128EEENSA_ILi256EEESG_EEENS_10bfloat16_tENS5_IJNS4_6LayoutINS5_IJiNS5_IJSC_iEEEiEEENS5_IJlNS5_IJSB_SC_EEElEEEEENSK_INS5_IJNS5_IJNS5_IJNSA_ILi8EEESC_NSA_ILi4EEEEEEiEEENS5_IJNS5_IJNSA_ILi16EEESC_SR_EEEiEEEiEEENS5_IJNS5_IJNS5_IJSG_SU_NSA_ILi2048EEEEEENSA_ILi8192EEEEEENS5_IJNS5_IJSB_NSA_ILi1024EEENSA_ILi32EEEEEElEEElEEEEEEEESJ_NS5_IJlSB_lEEENS4_8TiledMMAINS4_8MMA_AtomIJNS4_4SM904GMMA6SPARSE29GMMA_64x256x32_F32BF16BF16_SSILNS1D_5MajorE0ELS1G_0ELNS1D_7ScaleInE1ELS1H_1ELNS1D_9SparseSelE0EEEEEENSK_INS5_IJSC_SB_SB_EEENS5_IJSB_NSA_ILi0EEES1M_EEEEENS5_IJNS4_10UnderscoreES1P_S1P_EEEEENS4_23SM90_TMA_LOAD_MULTICASTENS4_14ComposedLayoutINS4_7SwizzleILi3ELi4ELi3EEENS4_25smem_sparse_ptr_flag_bitsILi2ELi16EEENSK_INS5_IJNS5_IJSB_SQ_EEENS5_IJSC_NSA_ILi64EEEEEEEEENS5_IJNS5_IJS1M_SG_EEESN_EEEEEEEvNS4_8identityENS4_13SM90_TMA_LOADENS1T_IS1V_NS4_18smem_ptr_flag_bitsILi16EEENSK_INS5_IJSQ_S1Z_EEENS5_IJS1Z_SB_EEEEEEEvS26_EENS_8epilogue10collective6detail29Sm90TmaWarpSpecializedAdapterINS2G_15DefaultEpilogueIfNS5_IJSB_llEEES2K_NS2F_6thread17LinearCombinationIfLi1EffLNS2L_9ScaleType4KindE0ELNS_15FloatRoundStyleE2EfEENS1_15EpilogueDefaultEEEEEvvEEEEvNT_6ParamsE --------------------------
	.section	.nv.info._ZN7cutlass13device_kernelINS_4gemm6kernel13GemmUniversalIN4cute5tupleIJiiiiEEENS1_10collective13CollectiveMmaINS1_40MainloopSm90TmaGmmaWarpSpecializedSparseILi2ENS5_IJNS4_1CILi1EEENSA_ILi2EEESB_EEENS1_35KernelTmaWarpSpecializedCooperativeEEENS5_IJNSA_ILi128EEENSA_ILi256EEESG_EEENS_10bfloat16_tENS5_IJNS4_6LayoutINS5_IJiNS5_IJSC_iEEEiEEENS5_IJlNS5_IJSB_SC_EEElEEEEENSK_INS5_IJNS5_IJNS5_IJNSA_ILi8EEESC_NSA_ILi4EEEEEEiEEENS5_IJNS5_IJNSA_ILi16EEESC_SR_EEEiEEEiEEENS5_IJNS5_IJNS5_IJSG_SU_NSA_ILi2048EEEEEENSA_ILi8192EEEEEENS5_IJNS5_IJSB_NSA_ILi1024EEENSA_ILi32EEEEEElEEElEEEEEEEESJ_NS5_IJlSB_lEEENS4_8TiledMMAINS4_8MMA_AtomIJNS4_4SM904GMMA6SPARSE29GMMA_64x256x32_F32BF16BF16_SSILNS1D_5MajorE0ELS1G_0ELNS1D_7ScaleInE1ELS1H_1ELNS1D_9SparseSelE0EEEEEENSK_INS5_IJSC_SB_SB_EEENS5_IJSB_NSA_ILi0EEES1M_EEEEENS5_IJNS4_10UnderscoreES1P_S1P_EEEEENS4_23SM90_TMA_LOAD_MULTICASTENS4_14ComposedLayoutINS4_7SwizzleILi3ELi4ELi3EEENS4_25smem_sparse_ptr_flag_bitsILi2ELi16EEENSK_INS5_IJNS5_IJSB_SQ_EEENS5_IJSC_NSA_ILi64EEEEEEEEENS5_IJNS5_IJS1M_SG_EEESN_EEEEEEEvNS4_8identityENS4_13SM90_TMA_LOADENS1T_IS1V_NS4_18smem_ptr_flag_bitsILi16EEENSK_INS5_IJSQ_S1Z_EEENS5_IJS1Z_SB_EEEEEEEvS26_EENS_8epilogue10collective6detail29Sm90TmaWarpSpecializedAdapterINS2G_15DefaultEpilogueIfNS5_IJSB_llEEES2K_NS2F_6thread17LinearCombinationIfLi1EffLNS2L_9ScaleType4KindE0ELNS_15FloatRoundStyleE2EfEENS1_15EpilogueDefaultEEEEEvvEEEEvNT_6ParamsE,"",@"SHT_CUDA_INFO"
	.sectionflags	@""
	.align	4


	//----- nvinfo : EIATTR_CUDA_API_VERSION
	.align		4
        /*0000*/ 	.byte	0x04, 0x37
        /*0002*/ 	.short	(.L_18 - .L_17)
.L_17:
        /*0004*/ 	.word	0x00000082


	//----- nvinfo : EIATTR_KPARAM_INFO
	.align		4
.L_18:
        /*0008*/ 	.byte	0x04, 0x17
        /*000a*/ 	.short	(.L_20 - .L_19)
.L_19:
        /*000c*/ 	.word	0x00000000
        /*0010*/ 	.short	0x0000
        /*0012*/ 	.short	0x0070
        /*0014*/ 	.byte	0x00, 0xf0, 0x01, 0x14


	//----- nvinfo : EIATTR_SPARSE_MMA_MASK
	.align		4
.L_20:
        /*0018*/ 	.byte	0x03, 0x50
        /*001a*/ 	.short	0x0002


	//----- nvinfo : EIATTR_MAXREG_COUNT
	.align		4
        /*001c*/ 	.byte	0x03, 0x1b
        /*001e*/ 	.short	0x00a8


	//----- nvinfo : EIATTR_NUM_BARRIERS
	.align		4
        /*0020*/ 	.byte	0x02, 0x4c
        /*0022*/ 	.byte	0x01
	.zero		1


	//----- nvinfo : EIATTR_MERCURY_ISA_VERSION
	.align		4
        /*0024*/ 	.byte	0x03, 0x5f
        /*0026*/ 	.short	0x0101


	//----- nvinfo : EIATTR_INT_WARP_WIDE_INSTR_OFFSETS
	.align		4
        /*0028*/ 	.byte	0x04, 0x31
        /*002a*/ 	.short	(.L_22 - .L_21)


	//   ....[0]....
.L_21:
        /*002c*/ 	.word	0x00000460


	//   ....[1]....
        /*0030*/ 	.word	0x00000480


	//   ....[2]....
        /*0034*/ 	.word	0x00000620


	//----- nvinfo : EIATTR_COOP_GROUP_MASK_REGIDS
	.align		4
.L_22:
        /*0038*/ 	.byte	0x04, 0x29
        /*003a*/ 	.short	(.L_24 - .L_23)


	//   ....[0]....
.L_23:
        /*003c*/ 	.word	0xffffffff


	//   ....[1]....
        /*0040*/ 	.word	0xffffffff


	//   ....[2]....
        /*0044*/ 	.word	0xffffffff


	//   ....[3]....
        /*0048*/ 	.word	0xffffffff


	//   ....[4]....
        /*004c*/ 	.word	0xffffffff


	//   ....[5]....
        /*0050*/ 	.word	0xffffffff


	//----- nvinfo : EIATTR_COOP_GROUP_INSTR_OFFSETS
	.align		4
.L_24:
        /*0054*/ 	.byte	0x04, 0x28
        /*0056*/ 	.short	(.L_26 - .L_25)


	//   ....[0]....
.L_25:
        /*0058*/ 	.word	0x00000060


	//   ....[1]....
        /*005c*/ 	.word	0x00000070


	//   ....[2]....
        /*0060*/ 	.word	0x00000160


	//   ....[3]....
        /*0064*/ 	.word	0x000002b0


	//   ....[4]....
        /*0068*/ 	.word	0x00000760


	//   ....[5]....
        /*006c*/ 	.word	0x000011e0


	//----- nvinfo : EIATTR_REG_RECONFIG
	.align		4
.L_26:
        /*0070*/ 	.byte	0x01, 0x54
	.zero		2


	//----- nvinfo : EIATTR_MBARRIER_INSTR_OFFSETS
	.align		4
        /*0074*/ 	.byte	0x04, 0x39
        /*0076*/ 	.short	(.L_28 - .L_27)


	//   ....[0]....
.L_27:
        /*0078*/ 	.word	0x00000260
        /*007c*/ 	.word	0x000000ff
        /*0080*/ 	.word	0x00000000
        /*0084*/ 	.short	0x0100
        /*0086*/ 	.byte	0x08
	.zero		1


	//   ....[1]....
        /*0088*/ 	.word	0x00000270
        /*008c*/ 	.word	0x000000ff
        /*0090*/ 	.word	0x00000010
        /*0094*/ 	.short	0x0100
        /*0096*/ 	.byte	0x08
	.zero		1


	//   ....[2]....
        /*0098*/ 	.word	0x00000280
        /*009c*/ 	.word	0x000000ff
        /*00a0*/ 	.word	0x00000008
        /*00a4*/ 	.short	0x0100
        /*00a6*/ 	.byte	0x08
	.zero		1


	//   ....[3]....
        /*00a8*/ 	.word	0x00000290
        /*00ac*/ 	.word	0x000000ff
        /*00b0*/ 	.word	0x00000018
        /*00b4*/ 	.short	0x0100
        /*00b6*/ 	.byte	0x08
	.zero		1


	//   ....[4]....
        /*00b8*/ 	.word	0x000006b0
        /*00bc*/ 	.word	0x000000ff
        /*00c0*/ 	.word	0x00000030
        /*00c4*/ 	.short	0x0100
        /*00c6*/ 	.byte	0x06
	.zero		1


	//   ....[5]....
        /*00c8*/ 	.word	0x00000710
        /*00cc*/ 	.word	0x000000ff
        /*00d0*/ 	.word	0x00000038
        /*00d4*/ 	.short	0x0100
        /*00d6*/ 	.byte	0x06
	.zero		1


	//   ....[6]....
        /*00d8*/ 	.word	0x00001720
        /*00dc*/ 	.word	0x000000ff
        /*00e0*/ 	.word	0x00000000
        /*00e4*/ 	.short	0x010a
        /*00e6*/ 	.byte	0x08
	.zero		1


	//   ....[7]....
        /*00e8*/ 	.word	0x000017f0
        /*00ec*/ 	.word	0x000000ff
        /*00f0*/ 	.word	0x00000000
        /*00f4*/ 	.short	0x010a
        /*00f6*/ 	.byte	0x08
	.zero		1


	//   ....[8]....
        /*00f8*/ 	.word	0x00001a80
        /*00fc*/ 	.word	0x0000000e
        /*0100*/ 	.word	0x00000000
        /*0104*/ 	.short	0x0101
        /*0106*/ 	.byte	0x3f
	.zero		1


	//   ....[9]....
        /*0108*/ 	.word	0x0000c050
        /*010c*/ 	.word	0x00000017
        /*0110*/ 	.word	0x00000010
        /*0114*/ 	.short	0x010a
        /*0116*/ 	.byte	0x3f
	.zero		1


	//   ....[10]....
        /*0118*/ 	.word	0x0000c530
        /*011c*/ 	.word	0x00000007
        /*0120*/ 	.word	0x00000038
        /*0124*/ 	.short	0x0101
        /*0126*/ 	.byte	0x3f
	.zero		1


	//   ....[11]....
        /*0128*/ 	.word	0x0000cc30
        /*012c*/ 	.word	0x00000007
        /*0130*/ 	.word	0x00000000
        /*0134*/ 	.short	0x010a
        /*0136*/ 	.byte	0x3f
	.zero		1


	//   ....[12]....
        /*0138*/ 	.word	0x0000ccb0
        /*013c*/ 	.word	0x00000003
        /*0140*/ 	.word	0x00000000
        /*0144*/ 	.short	0x010a
        /*0146*/ 	.byte	0x3f
	.zero		1


	//   ....[13]....
        /*0148*/ 	.word	0x0000cd20
        /*014c*/ 	.word	0x0000000f
        /*0150*/ 	.word	0x00000000
        /*0154*/ 	.short	0x010a
        /*0156*/ 	.byte	0x3f
	.zero		1


	//   ....[14]....
        /*0158*/ 	.word	0x0000cdf0
        /*015c*/ 	.word	0x00000017
        /*0160*/ 	.word	0x00000010
        /*0164*/ 	.short	0x010a
        /*0166*/ 	.byte	0x3f
	.zero		1


	//   ....[15]....
        /*0168*/ 	.word	0x0000cec0
        /*016c*/ 	.word	0x00000007
        /*0170*/ 	.word	0x00000000
        /*0174*/ 	.short	0x010a
        /*0176*/ 	.byte	0x3f
	.zero		1


	//----- nvinfo : EIATTR_NUM_MBARRIERS
	.align		4
.L_28:
        /*0178*/ 	.byte	0x03, 0x38
        /*017a*/ 	.short	0x0006


	//----- nvinfo : EIATTR_EXIT_INSTR_OFFSETS
	.align		4
        /*017c*/ 	.byte	0x04, 0x1c
        /*017e*/ 	.short	(.L_30 - .L_29)


	//   ....[0]....
.L_29:
        /*0180*/ 	.word	0x000008c0


	//   ....[1]....
        /*0184*/ 	.word	0x000010b0


	//   ....[2]....
        /*0188*/ 	.word	0x0000b710


	//   ....[3]....
        /*018c*/ 	.word	0x0000bc60


	//   ....[4]....
        /*0190*/ 	.word	0x0000cd00


	//----- nvinfo : EIATTR_MAX_THREADS
	.align		4
.L_30:
        /*0194*/ 	.byte	0x04, 0x05
        /*0196*/ 	.short	(.L_32 - .L_31)
.L_31:
        /*0198*/ 	.word	0x00000180
        /*019c*/ 	.word	0x00000001
        /*01a0*/ 	.word	0x00000001


	//----- nvinfo : EIATTR_CRS_STACK_SIZE
	.align		4
.L_32:
        /*01a4*/ 	.byte	0x04, 0x1e
        /*01a6*/ 	.short	(.L_34 - .L_33)
.L_33:
        /*01a8*/ 	.word	0x00000000


	//----- nvinfo : EIATTR_CBANK_PARAM_SIZE
	.align		4
.L_34:
        /*01ac*/ 	.byte	0x03, 0x19
        /*01ae*/ 	.short	0x0570


	//----- nvinfo : EIATTR_PARAM_CBANK
	.align		4
        /*01b0*/ 	.byte	0x04, 0x0a
        /*01b2*/ 	.short	(.L_36 - .L_35)
	.align		4
.L_35:
        /*01b4*/ 	.word	index@(.nv.constant0._ZN7cutlass13device_kernelINS_4gemm6kernel13GemmUniversalIN4cute5tupleIJiiiiEEENS1_10collective13CollectiveMmaINS1_40MainloopSm90TmaGmmaWarpSpecializedSparseILi2ENS5_IJNS4_1CILi1EEENSA_ILi2EEESB_EEENS1_35KernelTmaWarpSpecializedCooperativeEEENS5_IJNSA_ILi128EEENSA_ILi256EEESG_EEENS_10bfloat16_tENS5_IJNS4_6LayoutINS5_IJiNS5_IJSC_iEEEiEEENS5_IJlNS5_IJSB_SC_EEElEEEEENSK_INS5_IJNS5_IJNS5_IJNSA_ILi8EEESC_NSA_ILi4EEEEEEiEEENS5_IJNS5_IJNSA_ILi16EEESC_SR_EEEiEEEiEEENS5_IJNS5_IJNS5_IJSG_SU_NSA_ILi2048EEEEEENSA_ILi8192EEEEEENS5_IJNS5_IJSB_NSA_ILi1024EEENSA_ILi32EEEEEElEEElEEEEEEEESJ_NS5_IJlSB_lEEENS4_8TiledMMAINS4_8MMA_AtomIJNS4_4SM904GMMA6SPARSE29GMMA_64x256x32_F32BF16BF16_SSILNS1D_5MajorE0ELS1G_0ELNS1D_7ScaleInE1ELS1H_1ELNS1D_9SparseSelE0EEEEEENSK_INS5_IJSC_SB_SB_EEENS5_IJSB_NSA_ILi0EEES1M_EEEEENS5_IJNS4_10UnderscoreES1P_S1P_EEEEENS4_23SM90_TMA_LOAD_MULTICASTENS4_14ComposedLayoutINS4_7SwizzleILi3ELi4ELi3EEENS4_25smem_sparse_ptr_flag_bitsILi2ELi16EEENSK_INS5_IJNS5_IJSB_SQ_EEENS5_IJSC_NSA_ILi64EEEEEEEEENS5_IJNS5_IJS1M_SG_EEESN_EEEEEEEvNS4_8identityENS4_13SM90_TMA_LOADENS1T_IS1V_NS4_18smem_ptr_flag_bitsILi16EEENSK_INS5_IJSQ_S1Z_EEENS5_IJS1Z_SB_EEEEEEEvS26_EENS_8epilogue10collective6detail29Sm90TmaWarpSpecializedAdapterINS2G_15DefaultEpilogueIfNS5_IJSB_llEEES2K_NS2F_6thread17LinearCombinationIfLi1EffLNS2L_9ScaleType4KindE0ELNS_15FloatRoundStyleE2EfEENS1_15EpilogueDefaultEEEEEvvEEEEvNT_6ParamsE)
        /*01b8*/ 	.short	0x0210
        /*01ba*/ 	.short	0x0570


	//----- nvinfo : EIATTR_SW_WAR
	.align		4
.L_36:
        /*01bc*/ 	.byte	0x04, 0x36
        /*01be*/ 	.short	(.L_38 - .L_37)
.L_37:
        /*01c0*/ 	.word	0x00000008
.L_38:


//--------------------- .nv.callgraph             --------------------------
	.section	.nv.callgraph,"",@"SHT_CUDA_CALLGRAPH"
	.align	4
	.sectionentsize	8
	.align		4
        /*0000*/ 	.word	0x00000000
	.align		4
        /*0004*/ 	.word	0xffffffff
	.align		4
        /*0008*/ 	.word	0x00000000
	.align		4
        /*000c*/ 	.word	0xfffffffe
	.align		4
        /*0010*/ 	.word	0x00000000
	.align		4
        /*0014*/ 	.word	0xfffffffd
	.align		4
        /*0018*/ 	.word	0x00000000
	.align		4
        /*001c*/ 	.word	0xfffffffc


//--------------------- .nv.constant4             --------------------------
	.section	.nv.constant4,"a",@progbits
	.align	8
	.align		8
.nv.constant4:
        /*0000*/ 	.dword	_ZN39_INTERNAL_c8f78506_4_k_cu_f731ac9d_28434cuda3std3__45__cpo5beginE
	.align		8
        /*0008*/ 	.dword	_ZN39_INTERNAL_c8f78506_4_k_cu_f731ac9d_28434cuda3std3__45__cpo3endE
	.align		8
        /*0010*/ 	.dword	_ZN39_INTERNAL_c8f78506_4_k_cu_f731ac9d_28434cuda3std3__45__cpo6cbeginE
	.align		8
        /*0018*/ 	.dword	_ZN39_INTERNAL_c8f78506_4_k_cu_f731ac9d_28434cuda3std3__45__cpo4cendE
	.align		8
        /*0020*/ 	.dword	_ZN39_INTERNAL_c8f78506_4_k_cu_f731ac9d_28434cuda3std3__441_GLOBAL__N__c8f78506_4_k_cu_f731ac9d_28436ignoreE
	.align		8
        /*0028*/ 	.dword	_ZN39_INTERNAL_c8f78506_4_k_cu_f731ac9d_28434cuda3std3__419piecewise_constructE
	.align		8
        /*0030*/ 	.dword	_ZN39_INTERNAL_c8f78506_4_k_cu_f731ac9d_28434cuda3std3__48in_placeE
	.align		8
        /*0038*/ 	.dword	_ZN39_INTERNAL_c8f78506_4_k_cu_f731ac9d_28434cuda3std6ranges3__45__cpo4swapE
	.align		8
        /*0040*/ 	.dword	_ZN39_INTERNAL_c8f78506_4_k_cu_f731ac9d_28434cuda3std6ranges3__45__cpo9iter_moveE
	.align		8
        /*0048*/ 	.dword	_ZN39_INTERNAL_c8f78506_4_k_cu_f731ac9d_28434cute7productE
	.align		8
        /*0050*/ 	.dword	_ZN39_INTERNAL_c8f78506_4_k_cu_f731ac9d_28434cute1_E


//--------------------- .text._ZN7cutlass13device_kernelINS_4gemm6kernel13GemmUniversalIN4cute5tupleIJiiiiEEENS1_10collective13CollectiveMmaINS1_40MainloopSm90TmaGmmaWarpSpecializedSparseILi2ENS5_IJNS4_1CILi1EEENSA_ILi2EEESB_EEENS1_35KernelTmaWarpSpecializedCooperativeEEENS5_IJNSA_ILi128EEENSA_ILi256EEESG_EEENS_10bfloat16_tENS5_IJNS4_6LayoutINS5_IJiNS5_IJSC_iEEEiEEENS5_IJlNS5_IJSB_SC_EEElEEEEENSK_INS5_IJNS5_IJNS5_IJNSA_ILi8EEESC_NSA_ILi4EEEEEEiEEENS5_IJNS5_IJNSA_ILi16EEESC_SR_EEEiEEEiEEENS5_IJNS5_IJNS5_IJSG_SU_NSA_ILi2048EEEEEENSA_ILi8192EEEEEENS5_IJNS5_IJSB_NSA_ILi1024EEENSA_ILi32EEEEEElEEElEEEEEEEESJ_NS5_IJlSB_lEEENS4_8TiledMMAINS4_8MMA_AtomIJNS4_4SM904GMMA6SPARSE29GMMA_64x256x32_F32BF16BF16_SSILNS1D_5MajorE0ELS1G_0ELNS1D_7ScaleInE1ELS1H_1ELNS1D_9SparseSelE0EEEEEENSK_INS5_IJSC_SB_SB_EEENS5_IJSB_NSA_ILi0EEES1M_EEEEENS5_IJNS4_10UnderscoreES1P_S1P_EEEEENS4_23SM90_TMA_LOAD_MULTICASTENS4_14ComposedLayoutINS4_7SwizzleILi3ELi4ELi3EEENS4_25smem_sparse_ptr_flag_bitsILi2ELi16EEENSK_INS5_IJNS5_IJSB_SQ_EEENS5_IJSC_NSA_ILi64EEEEEEEEENS5_IJNS5_IJS1M_SG_EEESN_EEEEEEEvNS4_8identityENS4_13SM90_TMA_LOADENS1T_IS1V_NS4_18smem_ptr_flag_bitsILi16EEENSK_INS5_IJSQ_S1Z_EEENS5_IJS1Z_SB_EEEEEEEvS26_EENS_8epilogue10collective6detail29Sm90TmaWarpSpecializedAdapterINS2G_15DefaultEpilogueIfNS5_IJSB_llEEES2K_NS2F_6thread17LinearCombinationIfLi1EffLNS2L_9ScaleType4KindE0ELNS_15FloatRoundStyleE2EfEENS1_15EpilogueDefaultEEEEEvvEEEEvNT_6ParamsE --------------------------
	.section	.text._ZN7cutlass13device_kernelINS_4gemm6kernel13GemmUniversalIN4cute5tupleIJiiiiEEENS1_10collective13CollectiveMmaINS1_40MainloopSm90TmaGmmaWarpSpecializedSparseILi2ENS5_IJNS4_1CILi1EEENSA_ILi2EEESB_EEENS1_35KernelTmaWarpSpecializedCooperativeEEENS5_IJNSA_ILi128EEENSA_ILi256EEESG_EEENS_10bfloat16_tENS5_IJNS4_6LayoutINS5_IJiNS5_IJSC_iEEEiEEENS5_IJlNS5_IJSB_SC_EEElEEEEENSK_INS5_IJNS5_IJNS5_IJNSA_ILi8EEESC_NSA_ILi4EEEEEEiEEENS5_IJNS5_IJNSA_ILi16EEESC_SR_EEEiEEEiEEENS5_IJNS5_IJNS5_IJSG_SU_NSA_ILi2048EEEEEENSA_ILi8192EEEEEENS5_IJNS5_IJSB_NSA_ILi1024EEENSA_ILi32EEEEEElEEElEEEEEEEESJ_NS5_IJlSB_lEEENS4_8TiledMMAINS4_8MMA_AtomIJNS4_4SM904GMMA6SPARSE29GMMA_64x256x32_F32BF16BF16_SSILNS1D_5MajorE0ELS1G_0ELNS1D_7ScaleInE1ELS1H_1ELNS1D_9SparseSelE0EEEEEENSK_INS5_IJSC_SB_SB_EEENS5_IJSB_NSA_ILi0EEES1M_EEEEENS5_IJNS4_10UnderscoreES1P_S1P_EEEEENS4_23SM90_TMA_LOAD_MULTICASTENS4_14ComposedLayoutINS4_7SwizzleILi3ELi4ELi3EEENS4_25smem_sparse_ptr_flag_bitsILi2ELi16EEENSK_INS5_IJNS5_IJSB_SQ_EEENS5_IJSC_NSA_ILi64EEEEEEEEENS5_IJNS5_IJS1M_SG_EEESN_EEEEEEEvNS4_8identityENS4_13SM90_TMA_LOADENS1T_IS1V_NS4_18smem_ptr_flag_bitsILi16EEENSK_INS5_IJSQ_S1Z_EEENS5_IJS1Z_SB_EEEEEEEvS26_EENS_8epilogue10collective6detail29Sm90TmaWarpSpecializedAdapterINS2G_15DefaultEpilogueIfNS5_IJSB_llEEES2K_NS2F_6thread17LinearCombinationIfLi1EffLNS2L_9ScaleType4KindE0ELNS_15FloatRoundStyleE2EfEENS1_15EpilogueDefaultEEEEEvvEEEEvNT_6ParamsE,"ax",@progbits
	.align	128
.text._ZN7cutlass13device_kernelINS_4gemm6kernel13GemmUniversalIN4cute5tupleIJiiiiEEENS1_10collective13CollectiveMmaINS1_40MainloopSm90TmaGmmaWarpSpecializedSparseILi2ENS5_IJNS4_1CILi1EEENSA_ILi2EEESB_EEENS1_35KernelTmaWarpSpecializedCooperativeEEENS5_IJNSA_ILi128EEENSA_ILi256EEESG_EEENS_10bfloat16_tENS5_IJNS4_6LayoutINS5_IJiNS5_IJSC_iEEEiEEENS5_IJlNS5_IJSB_SC_EEElEEEEENSK_INS5_IJNS5_IJNS5_IJNSA_ILi8EEESC_NSA_ILi4EEEEEEiEEENS5_IJNS5_IJNSA_ILi16EEESC_SR_EEEiEEEiEEENS5_IJNS5_IJNS5_IJSG_SU_NSA_ILi2048EEEEEENSA_ILi8192EEEEEENS5_IJNS5_IJSB_NSA_ILi1024EEENSA_ILi32EEEEEElEEElEEEEEEEESJ_NS5_IJlSB_lEEENS4_8TiledMMAINS4_8MMA_AtomIJNS4_4SM904GMMA6SPARSE29GMMA_64x256x32_F32BF16BF16_SSILNS1D_5MajorE0ELS1G_0ELNS1D_7ScaleInE1ELS1H_1ELNS1D_9SparseSelE0EEEEEENSK_INS5_IJSC_SB_SB_EEENS5_IJSB_NSA_ILi0EEES1M_EEEEENS5_IJNS4_10UnderscoreES1P_S1P_EEEEENS4_23SM90_TMA_LOAD_MULTICASTENS4_14ComposedLayoutINS4_7SwizzleILi3ELi4ELi3EEENS4_25smem_sparse_ptr_flag_bitsILi2ELi16EEENSK_INS5_IJNS5_IJSB_SQ_EEENS5_IJSC_NSA_ILi64EEEEEEEEENS5_IJNS5_IJS1M_SG_EEESN_EEEEEEEvNS4_8identityENS4_13SM90_TMA_LOADENS1T_IS1V_NS4_18smem_ptr_flag_bitsILi16EEENSK_INS5_IJSQ_S1Z_EEENS5_IJS1Z_SB_EEEEEEEvS26_EENS_8epilogue10collective6detail29Sm90TmaWarpSpecializedAdapterINS2G_15DefaultEpilogueIfNS5_IJSB_llEEES2K_NS2F_6thread17LinearCombinationIfLi1EffLNS2L_9ScaleType4KindE0ELNS_15FloatRoundStyleE2EfEENS1_15EpilogueDefaultEEEEEvvEEEEvNT_6ParamsE:
        .type           _ZN7cutlass13device_kernelINS_4gemm6kernel13GemmUniversalIN4cute5tupleIJiiiiEEENS1_10collective13CollectiveMmaINS1_40MainloopSm90TmaGmmaWarpSpecializedSparseILi2ENS5_IJNS4_1CILi1EEENSA_ILi2EEESB_EEENS1_35KernelTmaWarpSpecializedCooperativeEEENS5_IJNSA_ILi128EEENSA_ILi256EEESG_EEENS_10bfloat16_tENS5_IJNS4_6LayoutINS5_IJiNS5_IJSC_iEEEiEEENS5_IJlNS5_IJSB_SC_EEElEEEEENSK_INS5_IJNS5_IJNS5_IJNSA_ILi8EEESC_NSA_ILi4EEEEEEiEEENS5_IJNS5_IJNSA_ILi16EEESC_SR_EEEiEEEiEEENS5_IJNS5_IJNS5_IJSG_SU_NSA_ILi2048EEEEEENSA_ILi8192EEEEEENS5_IJNS5_IJSB_NSA_ILi1024EEENSA_ILi32EEEEEElEEElEEEEEEEESJ_NS5_IJlSB_lEEENS4_8TiledMMAINS4_8MMA_AtomIJNS4_4SM904GMMA6SPARSE29GMMA_64x256x32_F32BF16BF16_SSILNS1D_5MajorE0ELS1G_0ELNS1D_7ScaleInE1ELS1H_1ELNS1D_9SparseSelE0EEEEEENSK_INS5_IJSC_SB_SB_EEENS5_IJSB_NSA_ILi0EEES1M_EEEEENS5_IJNS4_10UnderscoreES1P_S1P_EEEEENS4_23SM90_TMA_LOAD_MULTICASTENS4_14ComposedLayoutINS4_7SwizzleILi3ELi4ELi3EEENS4_25smem_sparse_ptr_flag_bitsILi2ELi16EEENSK_INS5_IJNS5_IJSB_SQ_EEENS5_IJSC_NSA_ILi64EEEEEEEEENS5_IJNS5_IJS1M_SG_EEESN_EEEEEEEvNS4_8identityENS4_13SM90_TMA_LOADENS1T_IS1V_NS4_18smem_ptr_flag_bitsILi16EEENSK_INS5_IJSQ_S1Z_EEENS5_IJS1Z_SB_EEEEEEEvS26_EENS_8epilogue10collective6detail29Sm90TmaWarpSpecializedAdapterINS2G_15DefaultEpilogueIfNS5_IJSB_llEEES2K_NS2F_6thread17LinearCombinationIfLi1EffLNS2L_9ScaleType4KindE0ELNS_15FloatRoundStyleE2EfEENS1_15EpilogueDefaultEEEEEvvEEEEvNT_6ParamsE,@function
        .size           _ZN7cutlass13device_kernelINS_4gemm6kernel13GemmUniversalIN4cute5tupleIJiiiiEEENS1_10collective13CollectiveMmaINS1_40MainloopSm90TmaGmmaWarpSpecializedSparseILi2ENS5_IJNS4_1CILi1EEENSA_ILi2EEESB_EEENS1_35KernelTmaWarpSpecializedCooperativeEEENS5_IJNSA_ILi128EEENSA_ILi256EEESG_EEENS_10bfloat16_tENS5_IJNS4_6LayoutINS5_IJiNS5_IJSC_iEEEiEEENS5_IJlNS5_IJSB_SC_EEElEEEEENSK_INS5_IJNS5_IJNS5_IJNSA_ILi8EEESC_NSA_ILi4EEEEEEiEEENS5_IJNS5_IJNSA_ILi16EEESC_SR_EEEiEEEiEEENS5_IJNS5_IJNS5_IJSG_SU_NSA_ILi2048EEEEEENSA_ILi8192EEEEEENS5_IJNS5_IJSB_NSA_ILi1024EEENSA_ILi32EEEEEElEEElEEEEEEEESJ_NS5_IJlSB_lEEENS4_8TiledMMAINS4_8MMA_AtomIJNS4_4SM904GMMA6SPARSE29GMMA_64x256x32_F32BF16BF16_SSILNS1D_5MajorE0ELS1G_0ELNS1D_7ScaleInE1ELS1H_1ELNS1D_9SparseSelE0EEEEEENSK_INS5_IJSC_SB_SB_EEENS5_IJSB_NSA_ILi0EEES1M_EEEEENS5_IJNS4_10UnderscoreES1P_S1P_EEEEENS4_23SM90_TMA_LOAD_MULTICASTENS4_14ComposedLayoutINS4_7SwizzleILi3ELi4ELi3EEENS4_25smem_sparse_ptr_flag_bitsILi2ELi16EEENSK_INS5_IJNS5_IJSB_SQ_EEENS5_IJSC_NSA_ILi64EEEEEEEEENS5_IJNS5_IJS1M_SG_EEESN_EEEEEEEvNS4_8identityENS4_13SM90_TMA_LOADENS1T_IS1V_NS4_18smem_ptr_flag_bitsILi16EEENSK_INS5_IJSQ_S1Z_EEENS5_IJS1Z_SB_EEEEEEEvS26_EENS_8epilogue10collective6detail29Sm90TmaWarpSpecializedAdapterINS2G_15DefaultEpilogueIfNS5_IJSB_llEEES2K_NS2F_6thread17LinearCombinationIfLi1EffLNS2L_9ScaleType4KindE0ELNS_15FloatRoundStyleE2EfEENS1_15EpilogueDefaultEEEEEvvEEEEvNT_6ParamsE,(.L_x_312 - _ZN7cutlass13device_kernelINS_4gemm6kernel13GemmUniversalIN4cute5tupleIJiiiiEEENS1_10collective13CollectiveMmaINS1_40MainloopSm90TmaGmmaWarpSpecializedSparseILi2ENS5_IJNS4_1CILi1EEENSA_ILi2EEESB_EEENS1_35KernelTmaWarpSpecializedCooperativeEEENS5_IJNSA_ILi128EEENSA_ILi256EEESG_EEENS_10bfloat16_tENS5_IJNS4_6LayoutINS5_IJiNS5_IJSC_iEEEiEEENS5_IJlNS5_IJSB_SC_EEElEEEEENSK_INS5_IJNS5_IJNS5_IJNSA_ILi8EEESC_NSA_ILi4EEEEEEiEEENS5_IJNS5_IJNSA_ILi16EEESC_SR_EEEiEEEiEEENS5_IJNS5_IJNS5_IJSG_SU_NSA_ILi2048EEEEEENSA_ILi8192EEEEEENS5_IJNS5_IJSB_NSA_ILi1024EEENSA_ILi32EEEEEElEEElEEEEEEEESJ_NS5_IJlSB_lEEENS4_8TiledMMAINS4_8MMA_AtomIJNS4_4SM904GMMA6SPARSE29GMMA_64x256x32_F32BF16BF16_SSILNS1D_5MajorE0ELS1G_0ELNS1D_7ScaleInE1ELS1H_1ELNS1D_9SparseSelE0EEEEEENSK_INS5_IJSC_SB_SB_EEENS5_IJSB_NSA_ILi0EEES1M_EEEEENS5_IJNS4_10UnderscoreES1P_S1P_EEEEENS4_23SM90_TMA_LOAD_MULTICASTENS4_14ComposedLayoutINS4_7SwizzleILi3ELi4ELi3EEENS4_25smem_sparse_ptr_flag_bitsILi2ELi16EEENSK_INS5_IJNS5_IJSB_SQ_EEENS5_IJSC_NSA_ILi64EEEEEEEEENS5_IJNS5_IJS1M_SG_EEESN_EEEEEEEvNS4_8identityENS4_13SM90_TMA_LOADENS1T_IS1V_NS4_18smem_ptr_flag_bitsILi16EEENSK_INS5_IJSQ_S1Z_EEENS5_IJS1Z_SB_EEEEEEEvS26_EENS_8epilogue10collective6detail29Sm90TmaWarpSpecializedAdapterINS2G_15DefaultEpilogueIfNS5_IJSB_llEEES2K_NS2F_6thread17LinearCombinationIfLi1EffLNS2L_9ScaleType4KindE0ELNS_15FloatRoundStyleE2EfEENS1_15EpilogueDefaultEEEEEvvEEEEvNT_6ParamsE)
        .other          _ZN7cutlass13device_kernelINS_4gemm6kernel13GemmUniversalIN4cute5tupleIJiiiiEEENS1_10collective13CollectiveMmaINS1_40MainloopSm90TmaGmmaWarpSpecializedSparseILi2ENS5_IJNS4_1CILi1EEENSA_ILi2EEESB_EEENS1_35KernelTmaWarpSpecializedCooperativeEEENS5_IJNSA_ILi128EEENSA_ILi256EEESG_EEENS_10bfloat16_tENS5_IJNS4_6LayoutINS5_IJiNS5_IJSC_iEEEiEEENS5_IJlNS5_IJSB_SC_EEElEEEEENSK_INS5_IJNS5_IJNS5_IJNSA_ILi8EEESC_NSA_ILi4EEEEEEiEEENS5_IJNS5_IJNSA_ILi16EEESC_SR_EEEiEEEiEEENS5_IJNS5_IJNS5_IJSG_SU_NSA_ILi2048EEEEEENSA_ILi8192EEEEEENS5_IJNS5_IJSB_NSA_ILi1024EEENSA_ILi32EEEEEElEEElEEEEEEEESJ_NS5_IJlSB_lEEENS4_8TiledMMAINS4_8MMA_AtomIJNS4_4SM904GMMA6SPARSE29GMMA_64x256x32_F32BF16BF16_SSILNS1D_5MajorE0ELS1G_0ELNS1D_7ScaleInE1ELS1H_1ELNS1D_9SparseSelE0EEEEEENSK_INS5_IJSC_SB_SB_EEENS5_IJSB_NSA_ILi0EEES1M_EEEEENS5_IJNS4_10UnderscoreES1P_S1P_EEEEENS4_23SM90_TMA_LOAD_MULTICASTENS4_14ComposedLayoutINS4_7SwizzleILi3ELi4ELi3EEENS4_25smem_sparse_ptr_flag_bitsILi2ELi16EEENSK_INS5_IJNS5_IJSB_SQ_EEENS5_IJSC_NSA_ILi64EEEEEEEEENS5_IJNS5_IJS1M_SG_EEESN_EEEEEEEvNS4_8identityENS4_13SM90_TMA_LOADENS1T_IS1V_NS4_18smem_ptr_flag_bitsILi16EEENSK_INS5_IJSQ_S1Z_EEENS5_IJS1Z_SB_EEEEEEEvS26_EENS_8epilogue10collective6detail29Sm90TmaWarpSpecializedAdapterINS2G_15DefaultEpilogueIfNS5_IJSB_llEEES2K_NS2F_6thread17LinearCombinationIfLi1EffLNS2L_9ScaleType4KindE0ELNS_15FloatRoundStyleE2EfEENS1_15EpilogueDefaultEEEEEvvEEEEvNT_6ParamsE,@"STO_CUDA_ENTRY STV_DEFAULT"
_ZN7cutlass13device_kernelINS_4gemm6kernel13GemmUniversalIN4cute5tupleIJiiiiEEENS1_10collective13CollectiveMmaINS1_40MainloopSm90TmaGmmaWarpSpecializedSparseILi2ENS5_IJNS4_1CILi1EEENSA_ILi2EEESB_EEENS1_35KernelTmaWarpSpecializedCooperativeEEENS5_IJNSA_ILi128EEENSA_ILi256EEESG_EEENS_10bfloat16_tENS5_IJNS4_6LayoutINS5_IJiNS5_IJSC_iEEEiEEENS5_IJlNS5_IJSB_SC_EEElEEEEENSK_INS5_IJNS5_IJNS5_IJNSA_ILi8EEESC_NSA_ILi4EEEEEEiEEENS5_IJNS5_IJNSA_ILi16EEESC_SR_EEEiEEEiEEENS5_IJNS5_IJNS5_IJSG_SU_NSA_ILi2048EEEEEENSA_ILi8192EEEEEENS5_IJNS5_IJSB_NSA_ILi1024EEENSA_ILi32EEEEEElEEElEEEEEEEESJ_NS5_IJlSB_lEEENS4_8TiledMMAINS4_8MMA_AtomIJNS4_4SM904GMMA6SPARSE29GMMA_64x256x32_F32BF16BF16_SSILNS1D_5MajorE0ELS1G_0ELNS1D_7ScaleInE1ELS1H_1ELNS1D_9SparseSelE0EEEEEENSK_INS5_IJSC_SB_SB_EEENS5_IJSB_NSA_ILi0EEES1M_EEEEENS5_IJNS4_10UnderscoreES1P_S1P_EEEEENS4_23SM90_TMA_LOAD_MULTICASTENS4_14ComposedLayoutINS4_7SwizzleILi3ELi4ELi3EEENS4_25smem_sparse_ptr_flag_bitsILi2ELi16EEENSK_INS5_IJNS5_IJSB_SQ_EEENS5_IJSC_NSA_ILi64EEEEEEEEENS5_IJNS5_IJS1M_SG_EEESN_EEEEEEEvNS4_8identityENS4_13SM90_TMA_LOADENS1T_IS1V_NS4_18smem_ptr_flag_bitsILi16EEENSK_INS5_IJSQ_S1Z_EEENS5_IJS1Z_SB_EEEEEEEvS26_EENS_8epilogue10collective6detail29Sm90TmaWarpSpecializedAdapterINS2G_15DefaultEpilogueIfNS5_IJSB_llEEES2K_NS2F_6thread17LinearCombinationIfLi1EffLNS2L_9ScaleType4KindE0ELNS_15FloatRoundStyleE2EfEENS1_15EpilogueDefaultEEEEEvvEEEEvNT_6ParamsE:
[----:B------:R-:W-:Y:S01]  /*0000*/  LDC R1, c[0x0][0x28] ;  /* 0x00000a00ff017b82 */ /* 0x000fe20000000800 */
[----:B------:R-:W0:Y:S01]  /*0010*/  S2R R0, SR_TID.X ;  /* 0x0000000000007919 */ /* 0x000e220000002100 */
[----:B------:R-:W-:Y:S01]  /*0020*/  ELECT P0, URZ, PT ;  /* 0x00000000003f782f */ /* 0x000fe20003800000 */
[----:B------:R-:W-:Y:S01]  /*0030*/  BSSY B0, `(.L_x_0) ;  /* 0x0000012000007945 */ /* 0x000fe20003800000 */
[--C-:B0-----:R-:W-:Y:S02]  /*0040*/  SHF.R.U32.HI R2, RZ, 0x5, R0.reuse ;  /* 0x00000005ff027819 */ /* 0x101fe40000011600 */
[----:B------:R-:W-:-:S03]  /*0050*/  SHF.R.U32.HI R6, RZ, 0x7, R0 ;  /* 0x00000007ff067819 */ /* 0x000fc60000011600 */
[----:B------:R-:W0:Y:S04]  /*0060*/  SHFL.IDX PT, R7, R2, RZ, 0x1f ;  /* 0x00001fff02077589 */ /* 0x000e2800000e0000 */
[----:B------:R1:W2:Y:S01]  /*0070*/  SHFL.IDX PT, R3, R6, RZ, 0x1f ;  /* 0x00001fff06037589 */ /* 0x0002a200000e0000 */
[----:B0-----:R-:W-:-:S13]  /*0080*/  ISETP.NE.OR P0, PT, R7, RZ, !P0 ;  /* 0x000000ff0700720c */ /* 0x001fda0004705670 */
[----:B-12---:R-:W-:Y:S05]  /*0090*/  @P0 BRA `(.L_x_1) ;  /* 0x00000000002c0947 */ /* 0x006fea0003800000 */
[----:B------:R-:W-:Y:S02]  /*00a0*/  ULDC.64 UR4, c[0x0][0x198] ;  /* 0x0000660000047ab9 */ /* 0x000fe40000000a00 */
[----:B------:R-:W-:Y:S02]  /*00b0*/  UIADD3 UR6, UP0, UR4, 0xf0, URZ ;  /* 0x000000f004067890 */ /* 0x000fe4000ff1e03f */
[----:B------:R-:W-:Y:S02]  /*00c0*/  UIADD3 UR8, UP1, UR4, 0x1f0, URZ ;  /* 0x000001f004087890 */ /* 0x000fe4000ff3e03f */
[----:B------:R-:W-:Y:S02]  /*00d0*/  UIADD3 UR4, UP2, UR4, 0x2f0, URZ ;  /* 0x000002f004047890 */ /* 0x000fe4000ff5e03f */
[----:B------:R-:W-:Y:S02]  /*00e0*/  UIADD3.X UR7, URZ, UR5, URZ, UP0, !UPT ;  /* 0x000000053f077290 */ /* 0x000fe400087fe43f */
[----:B------:R-:W-:-:S02]  /*00f0*/  UIADD3.X UR9, URZ, UR5, URZ, UP1, !UPT ;  /* 0x000000053f097290 */ /* 0x000fc40008ffe43f */
[----:B------:R-:W-:-:S05]  /*0100*/  UIADD3.X UR5, URZ, UR5, URZ, UP2, !UPT ;  /* 0x000000053f057290 */ /* 0x000fca00097fe43f */
[----:B------:R0:W-:Y:S02]  /*0110*/  UTMACCTL.PF [UR6] ;  /* 0x00000000060079b9 */ /* 0x0001e40008040000 */
[----:B------:R0:W-:Y:S02]  /*0120*/  UTMACCTL.PF [UR8] ;  /* 0x00000000080079b9 */ /* 0x0001e40008040000 */
[----:B------:R0:W-:Y:S02]  /*0130*/  UTMACCTL.PF [UR4] ;  /* 0x00000000040079b9 */ /* 0x0001e40008040000 */
[----:B0-----:R-:W-:Y:S01]  /*0140*/  NOP ;  /* 0x0000000000007918 */ /* 0x001fe20000000000 */
.L_x_1:
[----:B------:R-:W-:Y:S05]  /*0150*/  BSYNC B0 ;  /* 0x0000000000007941 */ /* 0x000fea0003800000 */
.L_x_0:
[----:B------:R-:W0:Y:S02]  /*0160*/  SHFL.IDX PT, R4, R2, RZ, 0x1f ;  /* 0x00001fff02047589 */ /* 0x000e2400000e0000 */
[----:B0-----:R-:W-:-:S13]  /*0170*/  ISETP.NE.AND P0, PT, R4, RZ, PT ;  /* 0x000000ff0400720c */ /* 0x001fda0003f05270 */
[----:B------:R-:W-:Y:S05]  /*0180*/  @P0 BRA `(.L_x_2) ;  /* 0x0000000000480947 */ /* 0x000fea0003800000 */
[----:B------:R-:W0:Y:S01]  /*0190*/  S2UR UR8, SR_CgaCtaId ;  /* 0x00000000000879c3 */ /* 0x000e220000008800 */
[----:B------:R-:W-:Y:S01]  /*01a0*/  UMOV UR4, 0x400 ;  /* 0x0000040000047882 */ /* 0x000fe20000000000 */
[----:B------:R-:W-:Y:S01]  /*01b0*/  UMOV UR5, 0x1 ;  /* 0x0000000100057882 */ /* 0x000fe20000000000 */
[----:B------:R-:W-:Y:S01]  /*01c0*/  UMOV UR6, 0x4 ;  /* 0x0000000400067882 */ /* 0x000fe20000000000 */
[----:B------:R-:W-:Y:S01]  /*01d0*/  ELECT P0, URZ, PT ;  /* 0x00000000003f782f */ /* 0x000fe20003800000 */
[----:B------:R-:W-:-:S04]  /*01e0*/  UIADD3 UR6, -UR6, 0x100000, URZ ;  /* 0x0010000006067890 */ /* 0x000fc8000fffe13f */
[----:B------:R-:W-:Y:S02]  /*01f0*/  USHF.L.U32 UR7, UR6, 0xb, URZ ;  /* 0x0000000b06077899 */ /* 0x000fe4000800063f */
[----:B------:R-:W-:Y:S02]  /*0200*/  USHF.L.U32 UR6, UR6, 0x1, URZ ;  /* 0x0000000106067899 */ /* 0x000fe4000800063f */
[----:B0-----:R-:W-:Y:S02]  /*0210*/  ULEA UR8, UR8, UR4, 0x18 ;  /* 0x0000000408087291 */ /* 0x001fe4000f8ec03f */
[----:B------:R-:W-:-:S04]  /*0220*/  UIADD3 UR4, -UR5, 0x100000, URZ ;  /* 0x0010000005047890 */ /* 0x000fc8000fffe13f */
[----:B------:R-:W-:Y:S02]  /*0230*/  USHF.L.U32 UR5, UR4, 0xb, URZ ;  /* 0x0000000b04057899 */ /* 0x000fe4000800063f */
[----:B------:R-:W-:Y:S01]  /*0240*/  USHF.L.U32 UR4, UR4, 0x1, URZ ;  /* 0x0000000104047899 */ /* 0x000fe2000800063f */
[----:B------:R-:W0:Y:S11]  /*0250*/  FENCE.VIEW.ASYNC.S ;  /* 0x00000000000073c6 */ /* 0x000e360000000000 */
[----:B0-----:R0:W1:Y:S01]  /*0260*/  SYNCS.EXCH.64 URZ, [UR8], UR4 ;  /* 0x00000004083f75b2 */ /* 0x0010620008000100 */
[----:B------:R0:W2:Y:S01]  /*0270*/  SYNCS.EXCH.64 URZ, [UR8+0x10], UR6 ;  /* 0x00001006083f75b2 */ /* 0x0000a20008000100 */
[----:B------:R0:W3:Y:S01]  /*0280*/  SYNCS.EXCH.64 URZ, [UR8+0x8], UR4 ;  /* 0x00000804083f75b2 */ /* 0x0000e20008000100 */
[----:B------:R0:W4:Y:S01]  /*0290*/  SYNCS.EXCH.64 URZ, [UR8+0x18], UR6 ;  /* 0x00001806083f75b2 */ /* 0x0001220008000100 */
[----:B------:R-:W-:Y:S01]  /*02a0*/  NOP ;  /* 0x0000000000007918 */ /* 0x000fe20000000000 */
.L_x_2:
[----:B------:R-:W5:Y:S01]  /*02b0*/  SHFL.IDX PT, R2, R2, RZ, 0x1f ;  /* 0x00001fff02027589 */ /* 0x000f6200000e0000 */
[----:B------:R-:W-:Y:S01]  /*02c0*/  SHF.R.S32.HI R5, RZ, 0x1f, R0 ;  /* 0x0000001fff057819 */ /* 0x000fe20000011400 */
[----:B0-----:R-:W0:Y:S01]  /*02d0*/  S2UR UR8, SR_CTAID.X ;  /* 0x00000000000879c3 */ /* 0x001e220000002500 */
[----:B------:R-:W-:Y:S01]  /*02e0*/  ELECT P0, URZ, PT ;  /* 0x00000000003f782f */ /* 0x000fe20003800000 */
[----:B------:R-:W1:Y:S01]  /*02f0*/  S2R R10, SR_CTAID.Y ;  /* 0x00000000000a7919 */ /* 0x000e620000002600 */
[----:B------:R-:W-:Y:S01]  /*0300*/  LEA.HI R5, R5, R0, RZ, 0x7 ;  /* 0x0000000005057211 */ /* 0x000fe200078f38ff */
[----:B------:R-:W-:Y:S01]  /*0310*/  ULDC UR4, c[0x0][0x154] ;  /* 0x0000550000047ab9 */ /* 0x000fe20000000800 */
[----:B------:R-:W-:Y:S01]  /*0320*/  SHF.R.S32.HI R13, RZ, 0x1f, R4 ;  /* 0x0000001fff0d7819 */ /* 0x000fe20000011404 */
[----:B------:R-:W-:Y:S01]  /*0330*/  NOP ;  /* 0x0000000000007918 */ /* 0x000fe20000000000 */
[----:B------:R-:W-:Y:S01]  /*0340*/  LOP3.LUT R5, R5, 0xffffff80, RZ, 0xc0, !PT ;  /* 0xffffff8005057812 */ /* 0x000fe200078ec0ff */
[----:B------:R-:W2:Y:S01]  /*0350*/  LDC R15, c[0x0][0x140] ;  /* 0x00005000ff0f7b82 */ /* 0x000ea20000000800 */
[----:B------:R-:W-:Y:S01]  /*0360*/  LEA.HI R13, R13, R4, RZ, 0x2 ;  /* 0x000000040d0d7211 */ /* 0x000fe200078f10ff */
[----:B------:R-:W-:-:S02]  /*0370*/  NOP ;  /* 0x0000000000007918 */ /* 0x000fc40000000000 */
[----:B------:R-:W-:Y:S01]  /*0380*/  IMAD.IADD R5, R0, 0x1, -R5 ;  /* 0x0000000100057824 */ /* 0x000fe200078e0a05 */
[----:B------:R-:W-:-:S03]  /*0390*/  LOP3.LUT R13, R13, 0x3ffffffc, RZ, 0xc0, !PT ;  /* 0x3ffffffc0d0d7812 */ /* 0x000fc600078ec0ff */
[----:B------:R-:W3:Y:S01]  /*03a0*/  LDC R12, c[0x0][0x144] ;  /* 0x00005100ff0c7b82 */ /* 0x000ee20000000800 */
[----:B------:R-:W-:Y:S01]  /*03b0*/  SHF.R.S32.HI R8, RZ, 0x1f, R5 ;  /* 0x0000001fff087819 */ /* 0x000fe20000011405 */
[----:B------:R-:W-:Y:S01]  /*03c0*/  IMAD.IADD R4, R4, 0x1, -R13 ;  /* 0x0000000104047824 */ /* 0x000fe200078e0a0d */
[----:B------:R-:W-:Y:S02]  /*03d0*/  LOP3.LUT P2, RZ, R5, 0x7, RZ, 0xc0, !PT ;  /* 0x0000000705ff7812 */ /* 0x000fe4000784c0ff */
[----:B------:R-:W-:Y:S02]  /*03e0*/  LEA.HI R8, R8, R5, RZ, 0x3 ;  /* 0x0000000508087211 */ /* 0x000fe400078f18ff */
[----:B-----5:R-:W-:Y:S01]  /*03f0*/  ISETP.NE.OR P0, PT, R2, RZ, !P0 ;  /* 0x000000ff0200720c */ /* 0x020fe20004705670 */
[----:B------:R-:W5:Y:S01]  /*0400*/  LDC R13, c[0x0][0x148] ;  /* 0x00005200ff0d7b82 */ /* 0x000f620000000800 */
[--C-:B------:R-:W-:Y:S02]  /*0410*/  SHF.R.S32.HI R2, RZ, 0x3, R8.reuse ;  /* 0x00000003ff027819 */ /* 0x100fe40000011408 */
[----:B------:R-:W-:-:S04]  /*0420*/  SHF.R.S32.HI R9, RZ, 0x1f, R8 ;  /* 0x0000001fff097819 */ /* 0x000fc80000011408 */
[----:B------:R-:W-:Y:S02]  /*0430*/  LEA.HI R9, R9, R2, RZ, 0x2 ;  /* 0x0000000209097211 */ /* 0x000fe400078f10ff */
[----:B--2---:R-:W-:Y:S02]  /*0440*/  ISETP.EQ.U32.AND P4, PT, R15, 0x1, PT ;  /* 0x000000010f00780c */ /* 0x004fe40003f82070 */
[----:B-1----:R-:W-:Y:S01]  /*0450*/  I2FP.F32.U32 R8, R10 ;  /* 0x0000000a00087245 */ /* 0x002fe20000201000 */
[----:B------:R-:W-:Y:S01]  /*0460*/  VOTEU.ALL UP0, P0 ;  /* 0x00000000003f7886 */ /* 0x000fe20000000000 */
[----:B------:R-:W-:Y:S01]  /*0470*/  LOP3.LUT R9, R9, 0xfffffffc, RZ, 0xc0, !PT ;  /* 0xfffffffc09097812 */ /* 0x000fe200078ec0ff */
[----:B------:R-:W-:Y:S02]  /*0480*/  VOTEU.ALL UP1, P0 ;  /* 0x00000000003f7886 */ /* 0x000fe40000020000 */
[----:B------:R-:W-:Y:S01]  /*0490*/  FMUL R14, R8, UR4 ;  /* 0x00000004080e7c20 */ /* 0x000fe20008400000 */
[----:B------:R-:W1:Y:S01]  /*04a0*/  @!UP0 S2UR UR7, SR_CgaCtaId ;  /* 0x00000000000789c3 */ /* 0x000e620000008800 */
[----:B0-----:R-:W-:Y:S01]  /*04b0*/  I2FP.F32.U32 R8, UR8 ;  /* 0x0000000800087c45 */ /* 0x001fe20008201000 */
[----:B------:R-:W-:Y:S01]  /*04c0*/  ULDC UR4, c[0x0][0x150] ;  /* 0x0000540000047ab9 */ /* 0x000fe20000000800 */
[----:B------:R-:W-:Y:S01]  /*04d0*/  IMAD.IADD R9, R2, 0x1, -R9 ;  /* 0x0000000102097824 */ /* 0x000fe200078e0a09 */
[----:B------:R-:W-:Y:S01]  /*04e0*/  SHF.R.S32.HI R2, RZ, 0x1f, R7 ;  /* 0x0000001fff027819 */ /* 0x000fe20000011407 */
[----:B------:R-:W0:Y:S01]  /*04f0*/  F2I.U32.TRUNC.NTZ R14, R14 ;  /* 0x0000000e000e7305 */ /* 0x000e22000020f000 */
[----:B------:R-:W-:Y:S01]  /*0500*/  FMUL R8, R8, UR4 ;  /* 0x0000000408087c20 */ /* 0x000fe20008400000 */
[----:B------:R-:W-:Y:S01]  /*0510*/  IMAD R4, R4, 0x4, R9 ;  /* 0x0000000404047824 */ /* 0x000fe200078e0209 */
[----:B------:R-:W-:Y:S01]  /*0520*/  LEA.HI R2, R2, R7, RZ, 0x2 ;  /* 0x0000000702027211 */ /* 0x000fe200078f10ff */
[----:B------:R-:W-:Y:S01]  /*0530*/  UMOV UR4, 0x20 ;  /* 0x0000002000047882 */ /* 0x000fe20000000000 */
[----:B------:R-:W-:Y:S01]  /*0540*/  @!UP0 UMOV UR6, 0x400 ;  /* 0x0000040000068882 */ /* 0x000fe20000000000 */
[----:B------:R-:W-:Y:S01]  /*0550*/  IMAD.SHL.U32 R9, R4, 0x4, RZ ;  /* 0x0000000404097824 */ /* 0x000fe200078e00ff */
[----:B------:R-:W-:Y:S01]  /*0560*/  LOP3.LUT R2, R2, 0xfffffffc, RZ, 0xc0, !PT ;  /* 0xfffffffc02027812 */ /* 0x000fe200078ec0ff */
[----:B------:R-:W2:Y:S01]  /*0570*/  F2I.U32.TRUNC.NTZ R8, R8 ;  /* 0x0000000800087305 */ /* 0x000ea2000020f000 */
[----:B------:R-:W-:-:S04]  /*0580*/  @!UP0 UIADD3 UR4, -UR4, 0x100000, URZ ;  /* 0x0010000004048890 */ /* 0x000fc8000fffe13f */
[----:B------:R-:W-:Y:S02]  /*0590*/  @!UP0 USHF.L.U32 UR5, UR4, 0xb, URZ ;  /* 0x0000000b04058899 */ /* 0x000fe4000800063f */
[----:B------:R-:W-:Y:S01]  /*05a0*/  @!UP0 USHF.L.U32 UR4, UR4, 0x1, URZ ;  /* 0x0000000104048899 */ /* 0x000fe2000800063f */
[----:B------:R-:W-:Y:S01]  /*05b0*/  LOP3.LUT R5, R4, 0xc, R9, 0x78, !PT ;  /* 0x0000000c04057812 */ /* 0x000fe200078e7809 */
[----:B------:R-:W-:Y:S02]  /*05c0*/  IMAD.IADD R7, R7, 0x1, -R2 ;  /* 0x0000000107077824 */ /* 0x000fe400078e0a02 */
[----:B0-----:R-:W-:-:S03]  /*05d0*/  IMAD.MOV R22, RZ, RZ, -R14 ;  /* 0x000000ffff167224 */ /* 0x001fc600078e0a0e */
[----:B------:R-:W-:Y:S01]  /*05e0*/  ISETP.NE.AND P1, PT, R7, 0x3, PT ;  /* 0x000000030700780c */ /* 0x000fe20003f25270 */
[----:B-1----:R-:W-:Y:S01]  /*05f0*/  @!UP0 ULEA UR6, UR7, UR6, 0x18 ;  /* 0x0000000607068291 */ /* 0x002fe2000f8ec03f */
[----:B-----5:R-:W-:Y:S02]  /*0600*/  IMAD R2, R13, R22, R10 ;  /* 0x000000160d027224 */ /* 0x020fe400078e020a */
[----:B------:R-:W-:Y:S01]  /*0610*/  ISETP.EQ.OR P1, PT, R7, RZ, !P1 ;  /* 0x000000ff0700720c */ /* 0x000fe20004f22670 */
[----:B------:R-:W-:Y:S01]  /*0620*/  VOTEU.ALL UP0, P0 ;  /* 0x00000000003f7886 */ /* 0x000fe20000000000 */
[----:B--2---:R-:W-:Y:S01]  /*0630*/  IMAD.MOV R9, RZ, RZ, -R8 ;  /* 0x000000ffff097224 */ /* 0x004fe200078e0a08 */
[----:B------:R-:W-:Y:S01]  /*0640*/  ISETP.LT.U32.AND P0, PT, R5, 0x2, !P2 ;  /* 0x000000020500780c */ /* 0x000fe20005701070 */
[C---:B------:R-:W-:Y:S01]  /*0650*/  VIADD R8, R3.reuse, 0xffffffff ;  /* 0xffffffff03087836 */ /* 0x040fe20000000000 */
[----:B------:R-:W-:Y:S01]  /*0660*/  ISETP.NE.AND P3, PT, R2, R5, PT ;  /* 0x000000050200720c */ /* 0x000fe20003f65270 */
[----:B---3--:R-:W-:Y:S01]  /*0670*/  IMAD R9, R12, R9, UR8 ;  /* 0x000000080c097e24 */ /* 0x008fe2000f8e0209 */
[----:B------:R-:W-:-:S02]  /*0680*/  ISETP.EQ.AND P1, PT, R3, RZ, P1 ;  /* 0x000000ff0300720c */ /* 0x000fc40000f22270 */
[----:B------:R-:W-:Y:S01]  /*0690*/  ISETP.GE.U32.AND P5, PT, R8, 0x2, PT ;  /* 0x000000020800780c */ /* 0x000fe20003fa6070 */
[----:B------:R-:W0:Y:S02]  /*06a0*/  FENCE.VIEW.ASYNC.S ;  /* 0x00000000000073c6 */ /* 0x000e240000000000 */
[----:B0-----:R0:W1:Y:S01]  /*06b0*/  @!UP0 SYNCS.EXCH.64 URZ, [UR6+0x30], UR4 ;  /* 0x00003004063f85b2 */ /* 0x0010620008000100 */
[----:B------:R-:W-:Y:S02]  /*06c0*/  ISETP.EQ.OR P3, PT, R9, RZ, !P3 ;  /* 0x000000ff0900720c */ /* 0x000fe40005f62670 */
[----:B------:R-:W-:Y:S02]  /*06d0*/  SEL R4, RZ, 0x1, !P1 ;  /* 0x00000001ff047807 */ /* 0x000fe40004800000 */
[----:B------:R-:W-:Y:S02]  /*06e0*/  ISETP.NE.AND P2, PT, R3, RZ, PT ;  /* 0x000000ff0300720c */ /* 0x000fe40003f45270 */
[----:B------:R-:W-:-:S02]  /*06f0*/  PLOP3.LUT P0, PT, P0, P3, PT, 0x80, 0x0 ;  /* 0x000000000000781c */ /* 0x000fc40000707070 */
[----:B------:R-:W-:Y:S01]  /*0700*/  SEL R4, R4, 0x2, P5 ;  /* 0x0000000204047807 */ /* 0x000fe20002800000 */
[----:B------:R0:W2:Y:S01]  /*0710*/  @!UP1 SYNCS.EXCH.64 URZ, [UR6+0x38], UR4 ;  /* 0x00003804063f95b2 */ /* 0x0000a20008000100 */
[----:B------:R-:W-:Y:S01]  /*0720*/  NOP ;  /* 0x0000000000007918 */ /* 0x000fe20000000000 */
[----:B------:R-:W-:Y:S08]  /*0730*/  @!P4 BRA `(.L_x_3) ;  /* 0x000000000008c947 */ /* 0x000ff00003800000 */
[----:B-12-4-:R-:W-:Y:S01]  /*0740*/  UCGABAR_ARV ;  /* 0x00000000000079c7 */ /* 0x016fe20008000000 */
[----:B------:R-:W-:Y:S05]  /*0750*/  BRA `(.L_x_4) ;  /* 0x0000000000047947 */ /* 0x000fea0003800000 */
.L_x_3:
[----:B-12-4-:R-:W-:Y:S01]  /*0760*/  NOP ;  /* 0x0000000000007918 */ /* 0x016fe20000000000 */
.L_x_4:
[----:B------:R-:W1:Y:S01]  /*0770*/  LDC R2, c[0x0][0x75c] ;  /* 0x0001d700ff027b82 */ /* 0x000e620000000800 */
[----:B------:R-:W-:Y:S01]  /*0780*/  IMAD.MOV.U32 R3, RZ, RZ, RZ ;  /* 0x000000ffff037224 */ /* 0x000fe200078e00ff */
[----:B-1----:R-:W-:Y:S01]  /*0790*/  ISETP.NE.AND P3, PT, R2, 0x1, PT ;  /* 0x000000010200780c */ /* 0x002fe20003f65270 */
[----:B------:R-:W-:-:S12]  /*07a0*/  IMAD.U32 R2, RZ, RZ, UR8 ;  /* 0x00000008ff027e24 */ /* 0x000fd8000f8e00ff */
[----:B------:R-:W1:Y:S01]  /*07b0*/  @P3 LDC R17, c[0x0][0x10] ;  /* 0x00000400ff113b82 */ /* 0x000e620000000800 */
[----:B------:R-:W-:Y:S02]  /*07c0*/  @P3 IMAD.MOV.U32 R11, RZ, RZ, RZ ;  /* 0x000000ffff0b3224 */ /* 0x000fe400078e00ff */
[----:B------:R-:W-:-:S05]  /*07d0*/  @P3 IMAD.MOV.U32 R19, RZ, RZ, RZ ;  /* 0x000000ffff133224 */ /* 0x000fca00078e00ff */
[----:B------:R-:W2:Y:S01]  /*07e0*/  @!P3 LDC R15, c[0x0][0xc] ;  /* 0x00000300ff0fbb82 */ /* 0x000ea20000000800 */
[----:B-1----:R-:W-:-:S04]  /*07f0*/  @P3 IMAD.WIDE.U32 R16, R17, UR8, R10 ;  /* 0x0000000811103c25 */ /* 0x002fc8000f8e000a */
[----:B--2---:R-:W-:-:S04]  /*0800*/  @!P3 IMAD.WIDE.U32 R14, R10, R15, R2 ;  /* 0x0000000f0a0eb225 */ /* 0x004fc800078e0002 */
[----:B------:R-:W-:Y:S02]  /*0810*/  @P3 IMAD.MOV.U32 R2, RZ, RZ, R16 ;  /* 0x000000ffff023224 */ /* 0x000fe400078e0010 */
[----:B------:R-:W-:Y:S02]  /*0820*/  @P3 IMAD.IADD R3, R17, 0x1, R19 ;  /* 0x0000000111033824 */ /* 0x000fe400078e0213 */
[----:B------:R-:W-:Y:S02]  /*0830*/  @!P3 IMAD.MOV.U32 R2, RZ, RZ, R14 ;  /* 0x000000ffff02b224 */ /* 0x000fe400078e000e */
[----:B------:R-:W-:Y:S01]  /*0840*/  @!P3 IMAD.MOV.U32 R3, RZ, RZ, R15 ;  /* 0x000000ffff03b224 */ /* 0x000fe200078e000f */
[----:B------:R-:W-:Y:S06]  /*0850*/  @!P4 BRA `(.L_x_5) ;  /* 0x00000000000cc947 */ /* 0x000fec0003800000 */
[----:B------:R-:W-:Y:S01]  /*0860*/  UCGABAR_WAIT ;  /* 0x0000000000007dc7 */ /* 0x000fe20008000000 */
[----:B------:R-:W-:Y:S01]  /*0870*/  CCTL.IVALL ;  /* 0x00000000ff00798f */ /* 0x000fe20002000000 */
[----:B------:R-:W-:Y:S05]  /*0880*/  BRA `(.L_x_6) ;  /* 0x0000000000047947 */ /* 0x000fea0003800000 */
.L_x_5:
[----:B------:R-:W-:Y:S06]  /*0890*/  BAR.SYNC.DEFER_BLOCKING 0x0 ;  /* 0x0000000000007b1d */ /* 0x000fec0000010000 */
.L_x_6:
[----:B------:R-:W-:Y:S05]  /*08a0*/  @!P2 BRA `(.L_x_7) ;  /* 0x000000ac009ca947 */ /* 0x000fea0003800000 */
[----:B------:R-:W-:-:S13]  /*08b0*/  ISETP.GT.U32.AND P1, PT, R8, 0x1, PT ;  /* 0x000000010800780c */ /* 0x000fda0003f24070 */
[----:B0-----:R-:W-:Y:S05]  /*08c0*/  @P1 EXIT ;  /* 0x000000000000194d */ /* 0x001fea0003800000 */
[----:B------:R-:W-:Y:S01]  /*08d0*/  ULDC.64 UR4, c[0x0][0x750] ;  /* 0x0001d40000047ab9 */ /* 0x000fe20000000a00 */
[----:B------:R-:W-:Y:S01]  /*08e0*/  PRMT R14, RZ, 0x7610, R14 ;  /* 0x00007610ff0e7816 */ /* 0x000fe2000000000e */
[----:B------:R-:W-:Y:S01]  /*08f0*/  IMAD.MOV.U32 R12, RZ, RZ, -0x1 ;  /* 0xffffffffff0c7424 */ /* 0x000fe200078e00ff */
[----:B------:R-:W-:Y:S01]  /*0900*/  ISETP.GE.U32.AND P1, PT, R2, UR4, PT ;  /* 0x0000000402007c0c */ /* 0x000fe2000bf26070 */
[----:B------:R-:W-:Y:S02]  /*0910*/  IMAD.MOV.U32 R8, RZ, RZ, -0x1 ;  /* 0xffffffffff087424 */ /* 0x000fe400078e00ff */
[----:B------:R-:W-:Y:S01]  /*0920*/  IMAD.MOV.U32 R7, RZ, RZ, -0x1 ;  /* 0xffffffffff077424 */ /* 0x000fe200078e00ff */
[----:B------:R-:W-:-:S13]  /*0930*/  ISETP.GE.U32.AND.EX P1, PT, R3, UR5, PT, P1 ;  /* 0x0000000503007c0c */ /* 0x000fda000bf26110 */
[----:B------:R-:W-:Y:S05]  /*0940*/  @P1 BRA `(.L_x_8) ;  /* 0x0000000400281947 */ /* 0x000fea0003800000 */
[----:B------:R-:W0:Y:S01]  /*0950*/  LDC.64 R24, c[0x0][0x728] ;  /* 0x0001ca00ff187b82 */ /* 0x000e220000000a00 */
[----:B------:R-:W-:Y:S02]  /*0960*/  IMAD.MOV.U32 R14, RZ, RZ, R2 ;  /* 0x000000ffff0e7224 */ /* 0x000fe400078e0002 */
[----:B------:R-:W-:-:S05]  /*0970*/  IMAD.MOV.U32 R15, RZ, RZ, R3 ;  /* 0x000000ffff0f7224 */ /* 0x000fca00078e0003 */
[----:B------:R-:W1:Y:S08]  /*0980*/  LDC R8, c[0x0][0x730] ;  /* 0x0001cc00ff087b82 */ /* 0x000e700000000800 */
[----:B------:R-:W2:Y:S01]  /*0990*/  LDC.64 R26, c[0x0][0x720] ;  /* 0x0001c800ff1a7b82 */ /* 0x000ea20000000a00 */
[----:B0-----:R-:W-:-:S04]  /*09a0*/  ISETP.NE.U32.AND P1, PT, R24, RZ, PT ;  /* 0x000000ff1800720c */ /* 0x001fc80003f25070 */
[----:B------:R-:W-:-:S13]  /*09b0*/  ISETP.NE.AND.EX P1, PT, R25, RZ, PT, P1 ;  /* 0x000000ff1900720c */ /* 0x000fda0003f25310 */
[----:B-12---:R-:W-:Y:S05]  /*09c0*/  @!P1 BRA `(.L_x_9) ;  /* 0x0000000000289947 */ /* 0x006fea0003800000 */
[----:B------:R-:W0:Y:S02]  /*09d0*/  LDC R7, c[0x0][0x734] ;  /* 0x0001cd00ff077b82 */ /* 0x000e240000000800 */
[----:B0-----:R-:W-:-:S05]  /*09e0*/  IADD3 R7, P1, R2, R7, RZ ;  /* 0x0000000702077210 */ /* 0x001fca0007f3e0ff */
[----:B------:R-:W-:-:S04]  /*09f0*/  IMAD.X R21, RZ, RZ, R3, P1 ;  /* 0x000000ffff157224 */ /* 0x000fc800008e0603 */
[----:B------:R-:W-:-:S04]  /*0a00*/  IMAD.WIDE.U32 R14, R21, R24, RZ ;  /* 0x00000018150e7225 */ /* 0x000fc800078e00ff */
[----:B------:R-:W-:-:S04]  /*0a10*/  IMAD.WIDE.U32 R16, P1, R7, R25, R14 ;  /* 0x0000001907107225 */ /* 0x000fc8000782000e */
[----:B------:R-:W-:-:S04]  /*0a20*/  IMAD.WIDE.U32 R14, R7, R24, RZ ;  /* 0x00000018070e7225 */ /* 0x000fc800078e00ff */
[----:B------:R-:W-:Y:S01]  /*0a30*/  IMAD.X R19, RZ, RZ, RZ, P1 ;  /* 0x000000ffff137224 */ /* 0x000fe200008e06ff */
[----:B------:R-:W-:Y:S01]  /*0a40*/  IADD3 RZ, P1, R15, R16, RZ ;  /* 0x000000100fff7210 */ /* 0x000fe20007f3e0ff */
[----:B------:R-:W-:-:S04]  /*0a50*/  IMAD.MOV.U32 R18, RZ, RZ, R17 ;  /* 0x000000ffff127224 */ /* 0x000fc800078e0011 */
[----:B------:R-:W-:-:S08]  /*0a60*/  IMAD.WIDE.U32.X R14, R21, R25, R18, P1 ;  /* 0x00000019150e7225 */ /* 0x000fd000008e0412 */
.L_x_9:
[----:B------:R-:W0:Y:S01]  /*0a70*/  LDC.64 R24, c[0x0][0x740] ;  /* 0x0001d000ff187b82 */ /* 0x000e220000000a00 */
[--C-:B------:R-:W-:Y:S01]  /*0a80*/  SHF.R.U64 R28, R14, R8, R15.reuse ;  /* 0x000000080e1c7219 */ /* 0x100fe2000000120f */
[----:B------:R-:W-:Y:S01]  /*0a90*/  IMAD R30, R13, R22, R10 ;  /* 0x000000160d1e7224 */ /* 0x000fe200078e020a */
[----:B------:R-:W-:Y:S02]  /*0aa0*/  SHF.R.U32.HI R7, RZ, R8, R15 ;  /* 0x00000008ff077219 */ /* 0x000fe4000001160f */
[----:B------:R-:W-:-:S03]  /*0ab0*/  IADD3 R11, P1, RZ, -R28, RZ ;  /* 0x8000001cff0b7210 */ /* 0x000fc60007f3e0ff */
[----:B------:R-:W1:Y:S02]  /*0ac0*/  LDC R12, c[0x0][0x718] ;  /* 0x0001c600ff0c7b82 */ /* 0x000e640000000800 */
[----:B------:R-:W-:Y:S02]  /*0ad0*/  IMAD.X R7, RZ, RZ, ~R7, P1 ;  /* 0x000000ffff077224 */ /* 0x000fe400008e0e07 */
[----:B------:R-:W-:-:S04]  /*0ae0*/  IMAD.WIDE.U32 R14, R11, R26, R2 ;  /* 0x0000001a0b0e7225 */ /* 0x000fc800078e0002 */
[----:B------:R-:W2:Y:S01]  /*0af0*/  LDC R18, c[0x0][0x708] ;  /* 0x0001c200ff127b82 */ /* 0x000ea20000000800 */
[----:B------:R-:W-:-:S04]  /*0b00*/  IMAD R8, R7, R26, RZ ;  /* 0x0000001a07087224 */ /* 0x000fc800078e02ff */
[----:B------:R-:W-:-:S03]  /*0b10*/  IMAD R7, R11, R27, R8 ;  /* 0x0000001b0b077224 */ /* 0x000fc600078e0208 */
[----:B------:R-:W3:Y:S01]  /*0b20*/  LDC R19, c[0x0][0x758] ;  /* 0x0001d600ff137b82 */ /* 0x000ee20000000800 */
[----:B------:R-:W-:Y:S01]  /*0b30*/  IMAD.IADD R7, R15, 0x1, R7 ;  /* 0x000000010f077824 */ /* 0x000fe200078e0207 */
[----:B0-----:R-:W-:-:S04]  /*0b40*/  ISETP.NE.U32.AND P1, PT, R24, RZ, PT ;  /* 0x000000ff1800720c */ /* 0x001fc80003f25070 */
[----:B------:R-:W-:Y:S02]  /*0b50*/  ISETP.NE.AND.EX P1, PT, R25, RZ, PT, P1 ;  /* 0x000000ff1900720c */ /* 0x000fe40003f25310 */
[----:B------:R-:W0:Y:S01]  /*0b60*/  LDC R20, c[0x0][0x700] ;  /* 0x0001c000ff147b82 */ /* 0x000e220000000800 */
[-CC-:B-1----:R-:W-:Y:S02]  /*0b70*/  SHF.R.U64 R16, R14, R12.reuse, R7.reuse ;  /* 0x0000000c0e107219 */ /* 0x182fe40000001207 */
[----:B------:R-:W-:Y:S01]  /*0b80*/  SHF.R.U32.HI R7, RZ, R12, R7 ;  /* 0x0000000cff077219 */ /* 0x000fe20000011607 */
[----:B------:R-:W-:-:S04]  /*0b90*/  IMAD.MOV.U32 R12, RZ, RZ, -0x1 ;  /* 0xffffffffff0c7424 */ /* 0x000fc800078e00ff */
[----:B------:R-:W1:Y:S01]  /*0ba0*/  LDC R21, c[0x0][0x748] ;  /* 0x0001d200ff157b82 */ /* 0x000e620000000800 */
[-CC-:B--2---:R-:W-:Y:S02]  /*0bb0*/  SHF.R.U64 R27, R16, R18.reuse, R7.reuse ;  /* 0x00000012101b7219 */ /* 0x184fe40000001207 */
[----:B------:R-:W-:Y:S01]  /*0bc0*/  SHF.R.U32.HI R8, RZ, R18, R7 ;  /* 0x00000012ff087219 */ /* 0x000fe20000011607 */
[----:B------:R-:W-:-:S04]  /*0bd0*/  IMAD.MOV.U32 R18, RZ, RZ, 0x1 ;  /* 0x00000001ff127424 */ /* 0x000fc800078e00ff */
[----:B------:R-:W2:Y:S01]  /*0be0*/  LDC R23, c[0x0][0x738] ;  /* 0x0001ce00ff177b82 */ /* 0x000ea20000000800 */
[-CC-:B---3--:R-:W-:Y:S02]  /*0bf0*/  SHF.R.U64 R22, R27, R19.reuse, R8.reuse ;  /* 0x000000131b167219 */ /* 0x188fe40000001208 */
[-C--:B------:R-:W-:Y:S02]  /*0c00*/  SHF.L.U32 R7, R12, R19.reuse, RZ ;  /* 0x000000130c077219 */ /* 0x080fe400000006ff */
[----:B------:R-:W-:Y:S01]  /*0c10*/  SHF.R.U32.HI R11, RZ, R19, R8 ;  /* 0x00000013ff0b7219 */ /* 0x000fe20000011608 */
[----:B------:R-:W-:Y:S01]  /*0c20*/  IMAD.MOV.U32 R10, RZ, RZ, R22 ;  /* 0x000000ffff0a7224 */ /* 0x000fe200078e0016 */
[----:B------:R-:W-:Y:S01]  /*0c30*/  LOP3.LUT R8, RZ, R7, RZ, 0x33, !PT ;  /* 0x00000007ff087212 */ /* 0x000fe200078e33ff */
[----:B------:R-:W3:Y:S01]  /*0c40*/  LDC R26, c[0x0][0x710] ;  /* 0x0001c400ff1a7b82 */ /* 0x000ee20000000800 */
[----:B------:R-:W-:Y:S05]  /*0c50*/  @!P1 BRA `(.L_x_10) ;  /* 0x0000000000289947 */ /* 0x000fea0003800000 */
[----:B------:R-:W4:Y:S02]  /*0c60*/  LDC R7, c[0x0][0x74c] ;  /* 0x0001d300ff077b82 */ /* 0x000f240000000800 */
[----:B----4-:R-:W-:-:S05]  /*0c70*/  IADD3 R7, P1, R22, R7, RZ ;  /* 0x0000000716077210 */ /* 0x010fca0007f3e0ff */
        /* <DEDUP_REMOVED lines=8> */
.L_x_10:
[----:B-1----:R-:W-:Y:S01]  /*0d00*/  SHF.R.U64 R10, R10, R21, R11 ;  /* 0x000000150a0a7219 */ /* 0x002fe2000000120b */
[----:B0-----:R-:W-:Y:S01]  /*0d10*/  VIADD R11, R20, 0xffffffff ;  /* 0xffffffff140b7836 */ /* 0x001fe20000000000 */
[----:B------:R-:W-:Y:S01]  /*0d20*/  SHF.L.U32 R7, R18, R19, RZ ;  /* 0x0000001312077219 */ /* 0x000fe200000006ff */
[----:B------:R-:W-:Y:S01]  /*0d30*/  IMAD.MOV.U32 R14, RZ, RZ, 0x1 ;  /* 0x00000001ff0e7424 */ /* 0x000fe200078e00ff */
[----:B------:R-:W-:Y:S01]  /*0d40*/  LOP3.LUT R8, R27, R8, RZ, 0xc0, !PT ;  /* 0x000000081b087212 */ /* 0x000fe200078ec0ff */
[----:B------:R-:W-:Y:S01]  /*0d50*/  IMAD.MOV R12, RZ, RZ, -R10 ;  /* 0x000000ffff0c7224 */ /* 0x000fe200078e0a0a */
[----:B------:R-:W-:Y:S02]  /*0d60*/  SEL R9, R9, R30, !P3 ;  /* 0x0000001e09097207 */ /* 0x000fe40005800000 */
[----:B------:R-:W-:Y:S01]  /*0d70*/  LOP3.LUT R11, R16, R11, RZ, 0xc0, !PT ;  /* 0x0000000b100b7212 */ /* 0x000fe200078ec0ff */
[----:B------:R-:W-:Y:S02]  /*0d80*/  IMAD R8, R7, R10, R8 ;  /* 0x0000000a07087224 */ /* 0x000fe400078e0208 */
[----:B--2---:R-:W-:-:S02]  /*0d90*/  IMAD R7, R12, R23, R22 ;  /* 0x000000170c077224 */ /* 0x004fc400078e0216 */
[----:B---3--:R-:W-:Y:S02]  /*0da0*/  IMAD R9, R8, R26, R9 ;  /* 0x0000001a08097224 */ /* 0x008fe400078e0209 */
[----:B------:R-:W-:Y:S02]  /*0db0*/  IMAD R12, R7, R20, R11 ;  /* 0x00000014070c7224 */ /* 0x000fe400078e020b */
[----:B------:R-:W-:-:S03]  /*0dc0*/  IMAD.MOV.U32 R7, RZ, RZ, R28 ;  /* 0x000000ffff077224 */ /* 0x000fc600078e001c */
[----:B------:R-:W-:Y:S02]  /*0dd0*/  SEL R8, R12, R9, !P3 ;  /* 0x000000090c087207 */ /* 0x000fe40005800000 */
[----:B------:R-:W-:-:S07]  /*0de0*/  SEL R12, R9, R12, !P3 ;  /* 0x0000000c090c7207 */ /* 0x000fce0005800000 */
.L_x_8:
[----:B------:R-:W-:-:S08]  /*0df0*/  NOP ;  /* 0x0000000000007918 */ /* 0x000fd00000000000 */
[----:B------:R-:W0:Y:S02]  /*0e00*/  USETMAXREG.TRY_ALLOC.CTAPOOL UP0, 0xe8 ;  /* 0x000000e8000079c8 */ /* 0x000e240008000600 */
[----:B0-----:R-:W-:-:S13]  /*0e10*/  PLOP3.LUT P1, PT, PT, PT, UP0, 0x80, 0x0 ;  /* 0x000000000000781c */ /* 0x001fda0003f2f008 */
[----:B------:R-:W-:Y:S05]  /*0e20*/  @!P1 BRA `(.L_x_8) ;  /* 0xfffffffc00f09947 */ /* 0x000fea000383ffff */
[----:B------:R-:W-:Y:S01]  /*0e30*/  ULDC.64 UR4, c[0x0][0x698] ;  /* 0x0001a60000047ab9 */ /* 0x000fe20000000a00 */
[----:B------:R-:W-:Y:S01]  /*0e40*/  ULDC.64 UR14, c[0x0][0x208] ;  /* 0x00008200000e7ab9 */ /* 0x000fe20000000a00 */
[----:B------:R-:W-:-:S04]  /*0e50*/  ISETP.NE.U32.AND P1, PT, RZ, UR4, PT ;  /* 0x00000004ff007c0c */ /* 0x000fc8000bf25070 */
[----:B------:R-:W-:-:S13]  /*0e60*/  ISETP.NE.AND.EX P1, PT, RZ, UR5, PT, P1 ;  /* 0x00000005ff007c0c */ /* 0x000fda000bf25310 */
[----:B------:R-:W-:Y:S05]  /*0e70*/  @!P1 BRA `(.L_x_11) ;  /* 0x00000000001c9947 */ /* 0x000fea0003800000 */
[----:B------:R-:W0:Y:S02]  /*0e80*/  LDC.64 R10, c[0x0][0x698] ;  /* 0x0001a600ff0a7b82 */ /* 0x000e240000000a00 */
[----:B0-----:R-:W2:Y:S02]  /*0e90*/  LDG.E.64 R10, desc[UR14][R10.64] ;  /* 0x0000000e0a0a7981 */ /* 0x001ea4000c1e1b00 */
[----:B--2---:R-:W-:-:S04]  /*0ea0*/  ISETP.NE.U32.AND P1, PT, R10, RZ, PT ;  /* 0x000000ff0a00720c */ /* 0x004fc80003f25070 */
[----:B------:R-:W-:-:S13]  /*0eb0*/  ISETP.NE.AND.EX P1, PT, R11, RZ, PT, P1 ;  /* 0x000000ff0b00720c */ /* 0x000fda0003f25310 */
[----:B------:R-:W-:Y:S05]  /*0ec0*/  @!P1 BRA `(.L_x_11) ;  /* 0x0000000000089947 */ /* 0x000fea0003800000 */
[----:B------:R0:W5:Y:S01]  /*0ed0*/  LD.E R9, desc[UR14][R10.64] ;  /* 0x0000000e0a097980 */ /* 0x000162000c101900 */
[----:B------:R-:W-:Y:S05]  /*0ee0*/  BRA `(.L_x_12) ;  /* 0x0000000000207947 */ /* 0x000fea0003800000 */
.L_x_11:
[----:B------:R-:W-:Y:S02]  /*0ef0*/  ULDC.64 UR4, c[0x0][0x688] ;  /* 0x0001a20000047ab9 */ /* 0x000fe40000000a00 */
[----:B------:R-:W-:-:S04]  /*0f00*/  ISETP.NE.U32.AND P1, PT, RZ, UR4, PT ;  /* 0x00000004ff007c0c */ /* 0x000fc8000bf25070 */
[----:B------:R-:W-:-:S13]  /*0f10*/  ISETP.NE.AND.EX P1, PT, RZ, UR5, PT, P1 ;  /* 0x00000005ff007c0c */ /* 0x000fda000bf25310 */
[----:B------:R-:W-:Y:S05]  /*0f20*/  @!P1 BRA `(.L_x_13) ;  /* 0x00000000000c9947 */ /* 0x000fea0003800000 */
[----:B------:R-:W0:Y:S02]  /*0f30*/  LDC.64 R10, c[0x0][0x688] ;  /* 0x0001a200ff0a7b82 */ /* 0x000e240000000a00 */
[----:B0-----:R1:W5:Y:S01]  /*0f40*/  LDG.E R9, desc[UR14][R10.64] ;  /* 0x0000000e0a097981 */ /* 0x001362000c1e1900 */
[----:B------:R-:W-:Y:S05]  /*0f50*/  BRA `(.L_x_12) ;  /* 0x0000000000047947 */ /* 0x000fea0003800000 */
.L_x_13:
[----:B------:R-:W2:Y:S02]  /*0f60*/  LDC R9, c[0x0][0x680] ;  /* 0x0001a000ff097b82 */ /* 0x000ea40000000800 */
.L_x_12:
[----:B------:R-:W-:Y:S02]  /*0f70*/  ULDC.64 UR4, c[0x0][0x6a0] ;  /* 0x0001a80000047ab9 */ /* 0x000fe40000000a00 */
[----:B------:R-:W-:-:S04]  /*0f80*/  ISETP.NE.U32.AND P1, PT, RZ, UR4, PT ;  /* 0x00000004ff007c0c */ /* 0x000fc8000bf25070 */
[----:B------:R-:W-:-:S13]  /*0f90*/  ISETP.NE.AND.EX P1, PT, RZ, UR5, PT, P1 ;  /* 0x00000005ff007c0c */ /* 0x000fda000bf25310 */
[----:B------:R-:W-:Y:S05]  /*0fa0*/  @!P1 BRA `(.L_x_14) ;  /* 0x00000000001c9947 */ /* 0x000fea0003800000 */
[----:B01----:R-:W0:Y:S02]  /*0fb0*/  LDC.64 R10, c[0x0][0x6a0] ;  /* 0x0001a800ff0a7b82 */ /* 0x003e240000000a00 */
[----:B0-----:R-:W3:Y:S02]  /*0fc0*/  LDG.E.64 R10, desc[UR14][R10.64] ;  /* 0x0000000e0a0a7981 */ /* 0x001ee4000c1e1b00 */
[----:B---3--:R-:W-:-:S04]  /*0fd0*/  ISETP.NE.U32.AND P1, PT, R10, RZ, PT ;  /* 0x000000ff0a00720c */ /* 0x008fc80003f25070 */
[----:B------:R-:W-:-:S13]  /*0fe0*/  ISETP.NE.AND.EX P1, PT, R11, RZ, PT, P1 ;  /* 0x000000ff0b00720c */ /* 0x000fda0003f25310 */
[----:B------:R-:W-:Y:S05]  /*0ff0*/  @!P1 BRA `(.L_x_14) ;  /* 0x0000000000089947 */ /* 0x000fea0003800000 */
[----:B------:R0:W5:Y:S01]  /*1000*/  LD.E R10, desc[UR14][R10.64] ;  /* 0x0000000e0a0a7980 */ /* 0x000162000c101900 */
[----:B------:R-:W-:Y:S05]  /*1010*/  BRA `(.L_x_15) ;  /* 0x0000000000207947 */ /* 0x000fea0003800000 */
.L_x_14:
[----:B------:R-:W-:Y:S02]  /*1020*/  ULDC.64 UR4, c[0x0][0x690] ;  /* 0x0001a40000047ab9 */ /* 0x000fe40000000a00 */
[----:B------:R-:W-:-:S04]  /*1030*/  ISETP.NE.U32.AND P1, PT, RZ, UR4, PT ;  /* 0x00000004ff007c0c */ /* 0x000fc8000bf25070 */
[----:B------:R-:W-:-:S13]  /*1040*/  ISETP.NE.AND.EX P1, PT, RZ, UR5, PT, P1 ;  /* 0x00000005ff007c0c */ /* 0x000fda000bf25310 */
[----:B------:R-:W-:Y:S05]  /*1050*/  @!P1 BRA `(.L_x_16) ;  /* 0x00000000000c9947 */ /* 0x000fea0003800000 */
[----:B01----:R-:W0:Y:S02]  /*1060*/  LDC.64 R10, c[0x0][0x690] ;  /* 0x0001a400ff0a7b82 */ /* 0x003e240000000a00 */
[----:B0-----:R1:W5:Y:S01]  /*1070*/  LDG.E R10, desc[UR14][R10.64] ;  /* 0x0000000e0a0a7981 */ /* 0x001362000c1e1900 */
[----:B------:R-:W-:Y:S05]  /*1080*/  BRA `(.L_x_15) ;  /* 0x0000000000047947 */ /* 0x000fea0003800000 */
.L_x_16:
[----:B01----:R-:W3:Y:S02]  /*1090*/  LDC R10, c[0x0][0x684] ;  /* 0x0001a100ff0a7b82 */ /* 0x003ee40000000800 */
.L_x_15:
[----:B------:R-:W-:-:S13]  /*10a0*/  LOP3.LUT P1, RZ, R14, 0xff, RZ, 0xc0, !PT ;  /* 0x000000ff0eff7812 */ /* 0x000fda000782c0ff */
[----:B------:R-:W-:Y:S05]  /*10b0*/  @!P1 EXIT ;  /* 0x000000000000994d */ /* 0x000fea0003800000 */
[----:B------:R-:W-:Y:S01]  /*10c0*/  ULDC UR4, c[0x0][0x28c] ;  /* 0x0000a30000047ab9 */ /* 0x000fe20000000800 */
[----:B------:R-:W-:Y:S01]  /*10d0*/  LOP3.LUT R158, R4, 0x1, RZ, 0xfc, !PT ;  /* 0x00000001049e7812 */ /* 0x000fe200078efcff */
[----:B------:R-:W-:-:S04]  /*10e0*/  UIADD3 UR4, UR4, 0x7f, URZ ;  /* 0x0000007f04047890 */ /* 0x000fc8000fffe03f */
[----:B------:R-:W-:-:S04]  /*10f0*/  USHF.R.S32.HI UR5, URZ, 0x1f, UR4 ;  /* 0x0000001f3f057899 */ /* 0x000fc80008011404 */
[----:B------:R-:W-:-:S03]  /*1100*/  ULEA.HI UR5, UR5, UR4, URZ, 0x7 ;  /* 0x0000000405057291 */ /* 0x000fc6000f8f383f */
[----:B------:R-:W-:Y:S01]  /*1110*/  UMOV UR4, URZ ;  /* 0x0000003f00047c82 */ /* 0x000fe20008000000 */
[----:B------:R-:W-:-:S03]  /*1120*/  USHF.R.S32.HI UR6, URZ, 0x7, UR5 ;  /* 0x000000073f067899 */ /* 0x000fc60008011405 */
[----:B------:R-:W-:-:S09]  /*1130*/  UMOV UR5, URZ ;  /* 0x0000003f00057c82 */ /* 0x000fd20008000000 */
.L_x_281:
[----:B01----:R-:W-:Y:S02]  /*1140*/  LOP3.LUT R11, R0, 0x80, RZ, 0xc0, !PT ;  /* 0x00000080000b7812 */ /* 0x003fe400078ec0ff */
[----:B------:R-:W-:Y:S02]  /*1150*/  CS2R R150, SRZ ;  /* 0x0000000000967805 */ /* 0x000fe4000001ff00 */
[----:B------:R-:W-:Y:S02]  /*1160*/  CS2R R24, SRZ ;  /* 0x0000000000187805 */ /* 0x000fe4000001ff00 */
[----:B---3--:R-:W-:Y:S02]  /*1170*/  CS2R R26, SRZ ;  /* 0x00000000001a7805 */ /* 0x008fe4000001ff00 */
[----:B------:R-:W-:Y:S02]  /*1180*/  SHF.R.U32.HI R13, RZ, 0x7, R11 ;  /* 0x00000007ff0d7819 */ /* 0x000fe4000001160b */
[----:B------:R-:W-:-:S02]  /*1190*/  CS2R R28, SRZ ;  /* 0x00000000001c7805 */ /* 0x000fc4000001ff00 */
[----:B------:R-:W-:Y:S02]  /*11a0*/  VIMNMX R11, RZ, UR6, PT ;  /* 0x00000006ff0b7c48 */ /* 0x000fe4000bfe0100 */
[----:B------:R-:W-:Y:S02]  /*11b0*/  CS2R R30, SRZ ;  /* 0x00000000001e7805 */ /* 0x000fe4000001ff00 */
[----:B------:R-:W-:Y:S02]  /*11c0*/  CS2R R32, SRZ ;  /* 0x0000000000207805 */ /* 0x000fe4000001ff00 */
[----:B------:R-:W-:Y:S01]  /*11d0*/  CS2R R34, SRZ ;  /* 0x0000000000227805 */ /* 0x000fe2000001ff00 */
[----:B------:R-:W0:Y:S01]  /*11e0*/  SHFL.IDX PT, R13, R13, RZ, 0x1f ;  /* 0x00001fff0d0d7589 */ /* 0x000e2200000e0000 */
[----:B------:R-:W-:Y:S02]  /*11f0*/  IADD3 R11, -R11, UR6, RZ ;  /* 0x000000060b0b7c10 */ /* 0x000fe4000fffe1ff */
[----:B------:R-:W-:-:S02]  /*1200*/  CS2R R36, SRZ ;  /* 0x0000000000247805 */ /* 0x000fc4000001ff00 */
[----:B------:R-:W-:Y:S02]  /*1210*/  CS2R R38, SRZ ;  /* 0x0000000000267805 */ /* 0x000fe4000001ff00 */
[----:B------:R-:W-:Y:S02]  /*1220*/  CS2R R40, SRZ ;  /* 0x0000000000287805 */ /* 0x000fe4000001ff00 */
[----:B------:R-:W-:Y:S02]  /*1230*/  ISETP.GE.AND P1, PT, R11, 0x1, PT ;  /* 0x000000010b00780c */ /* 0x000fe40003f26270 */
[----:B------:R-:W-:Y:S02]  /*1240*/  CS2R R42, SRZ ;  /* 0x00000000002a7805 */ /* 0x000fe4000001ff00 */
[----:B------:R-:W-:Y:S02]  /*1250*/  CS2R R44, SRZ ;  /* 0x00000000002c7805 */ /* 0x000fe4000001ff00 */
[----:B------:R-:W-:-:S02]  /*1260*/  CS2R R46, SRZ ;  /* 0x00000000002e7805 */ /* 0x000fc4000001ff00 */
[----:B------:R-:W-:Y:S02]  /*1270*/  CS2R R48, SRZ ;  /* 0x0000000000307805 */ /* 0x000fe4000001ff00 */
[----:B------:R-:W-:Y:S02]  /*1280*/  CS2R R50, SRZ ;  /* 0x0000000000327805 */ /* 0x000fe4000001ff00 */
[----:B------:R-:W-:Y:S02]  /*1290*/  CS2R R52, SRZ ;  /* 0x0000000000347805 */ /* 0x000fe4000001ff00 */
        /* <DEDUP_REMOVED lines=12> */
[----:B0-----:R-:W-:Y:S02]  /*1360*/  R2UR UR7, R13 ;  /* 0x000000000d0772ca */ /* 0x001fe400000e0000 */
        /* <DEDUP_REMOVED lines=35> */
[----:B------:R-:W-:Y:S01]  /*15a0*/  CS2R R148, SRZ ;  /* 0x0000000000947805 */ /* 0x000fe2000001ff00 */
[----:B--2-45:R-:W-:Y:S06]  /*15b0*/  @!P1 BRA `(.L_x_17) ;  /* 0x00000004006c9947 */ /* 0x034fec0003800000 */
[----:B------:R-:W0:Y:S01]  /*15c0*/  S2UR UR10, SR_CgaCtaId ;  /* 0x00000000000a79c3 */ /* 0x000e220000008800 */
[----:B------:R-:W-:Y:S01]  /*15d0*/  ULEA.HI UR8, UR7, UR7, URZ, 0x1 ;  /* 0x0000000707087291 */ /* 0x000fe2000f8f083f */
[----:B------:R-:W-:Y:S01]  /*15e0*/  IMAD.U32 R18, RZ, RZ, UR4 ;  /* 0x00000004ff127e24 */ /* 0x000fe2000f8e00ff */
[----:B------:R-:W-:Y:S01]  /*15f0*/  UMOV UR9, 0x400 ;  /* 0x0000040000097882 */ /* 0x000fe20000000000 */
[----:B------:R-:W-:Y:S01]  /*1600*/  IMAD.U32 R13, RZ, RZ, UR5 ;  /* 0x00000005ff0d7e24 */ /* 0x000fe2000f8e00ff */
[----:B------:R-:W-:Y:S02]  /*1610*/  ULOP3.LUT UR8, UR8, 0x7fffe, URZ, 0xc0, !UPT ;  /* 0x0007fffe08087892 */ /* 0x000fe4000f8ec03f */
[----:B------:R-:W-:Y:S02]  /*1620*/  UPLOP3.LUT UP0, UPT, UPT, UPT, UPT, 0x40, 0x0 ;  /* 0x000000000000789c */ /* 0x000fe40003f0e870 */
[----:B------:R-:W-:Y:S01]  /*1630*/  UIADD3 UR8, UR7, -UR8, URZ ;  /* 0x8000000807087290 */ /* 0x000fe2000fffe03f */
[----:B------:R-:W-:Y:S01]  /*1640*/  UMOV UR12, UR5 ;  /* 0x00000005000c7c82 */ /* 0x000fe20008000000 */
[----:B0-----:R-:W-:-:S04]  /*1650*/  ULEA UR9, UR10, UR9, 0x18 ;  /* 0x000000090a097291 */ /* 0x001fc8000f8ec03f */
[----:B------:R-:W-:-:S04]  /*1660*/  ULEA UR8, UR8, UR9, 0xd ;  /* 0x0000000908087291 */ /* 0x000fc8000f8e683f */
[----:B------:R-:W-:-:S04]  /*1670*/  UIADD3 UR8, UR8, 0x100, URZ ;  /* 0x0000010008087890 */ /* 0x000fc8000fffe03f */
[----:B------:R-:W-:-:S04]  /*1680*/  USHF.R.U32.HI UR8, URZ, 0x4, UR8 ;  /* 0x000000043f087899 */ /* 0x000fc80008011608 */
[----:B------:R-:W-:-:S12]  /*1690*/  ULOP3.LUT UR7, UR8, 0x3fff, URZ, 0xc0, !UPT ;  /* 0x00003fff08077892 */ /* 0x000fd8000f8ec03f */
.L_x_24:
[----:B------:R-:W-:-:S13]  /*16a0*/  ISETP.NE.AND P2, PT, R158, 0x3, PT ;  /* 0x000000039e00780c */ /* 0x000fda0003f45270 */
[----:B01--4-:R-:W-:Y:S05]  /*16b0*/  @!P2 BRA `(.L_x_18) ;  /* 0x000000000004a947 */ /* 0x013fea0003800000 */
[----:B------:R-:W-:Y:S01]  /*16c0*/  BPT.TRAP 0x1 ;  /* 0x000000040000795c */ /* 0x000fe20000300000 */
.L_x_18:
[----:B------:R-:W0:Y:S01]  /*16d0*/  S2UR UR9, SR_CgaCtaId ;  /* 0x00000000000979c3 */ /* 0x000e220000008800 */
[----:B------:R-:W-:Y:S01]  /*16e0*/  UMOV UR8, 0x400 ;  /* 0x0000040000087882 */ /* 0x000fe20000000000 */
[----:B------:R-:W-:Y:S01]  /*16f0*/  SHF.L.U32 R16, R18, 0x1f, RZ ;  /* 0x0000001f12107819 */ /* 0x000fe200000006ff */
[----:B0-----:R-:W-:-:S04]  /*1700*/  ULEA UR17, UR9, UR8, 0x18 ;  /* 0x0000000809117291 */ /* 0x001fc8000f8ec03f */
[----:B------:R-:W-:-:S09]  /*1710*/  ULEA UR8, UR12, UR17, 0x3 ;  /* 0x000000110c087291 */ /* 0x000fd2000f8e183f */
[----:B------:R0:W1:Y:S01]  /*1720*/  SYNCS.PHASECHK.TRANS64.TRYWAIT P1, [UR8], R16 ;  /* 0x00000010ff0075a7 */ /* 0x0000620008020148 */
[----:B------:R-:W-:Y:S05]  /*1730*/  @!P2 BRA `(.L_x_19) ;  /* 0x000000000004a947 */ /* 0x000fea0003800000 */
[----:B------:R-:W-:Y:S01]  /*1740*/  BPT.TRAP 0x1 ;  /* 0x000000040000795c */ /* 0x000fe20000300000 */
.L_x_19:
[C---:B------:R-:W-:Y:S02]  /*1750*/  IMAD.SHL.U32 R14, R0.reuse, 0x40, RZ ;  /* 0x00000040000e7824 */ /* 0x040fe400078e00ff */
[C---:B------:R-:W-:Y:S02]  /*1760*/  IMAD.SHL.U32 R15, R0.reuse, 0x400, RZ ;  /* 0x00000400000f7824 */ /* 0x040fe400078e00ff */
[----:B------:R-:W-:Y:S01]  /*1770*/  IMAD.SHL.U32 R17, R0, 0x20, RZ ;  /* 0x0000002000117824 */ /* 0x000fe200078e00ff */
[----:B------:R-:W-:-:S04]  /*1780*/  LOP3.LUT R14, R14, 0x3800, RZ, 0xc0, !PT ;  /* 0x000038000e0e7812 */ /* 0x000fc800078ec0ff */
[----:B------:R-:W-:Y:S01]  /*1790*/  LOP3.LUT R14, R14, 0x400, R15, 0xf8, !PT ;  /* 0x000004000e0e7812 */ /* 0x000fe200078ef80f */
[----:B------:R-:W-:-:S03]  /*17a0*/  IMAD.U32 R15, RZ, RZ, UR12 ;  /* 0x0000000cff0f7e24 */ /* 0x000fc6000f8e00ff */
[----:B------:R-:W-:-:S04]  /*17b0*/  LOP3.LUT R14, R14, 0x380, R17, 0xf8, !PT ;  /* 0x000003800e0e7812 */ /* 0x000fc800078ef811 */
[----:B------:R-:W-:-:S05]  /*17c0*/  SHF.R.U32.HI R14, RZ, 0x3, R14 ;  /* 0x00000003ff0e7819 */ /* 0x000fca000001160e */
[----:B------:R-:W-:Y:S01]  /*17d0*/  IMAD R14, R15, 0x800, R14 ;  /* 0x000008000f0e7824 */ /* 0x000fe200078e020e */
[----:B-1----:R-:W-:Y:S06]  /*17e0*/  @P1 BRA `(.L_x_20) ;  /* 0x0000000000081947 */ /* 0x002fec0003800000 */
[----:B------:R-:W1:Y:S02]  /*17f0*/  SYNCS.PHASECHK.TRANS64.TRYWAIT P1, [UR8], R16 ;  /* 0x00000010ff0075a7 */ /* 0x000e640008020148 */
[----:B-1----:R-:W-:Y:S05]  /*1800*/  @!P1 BRA `(.L_x_21) ;  /* 0x000000b400409947 */ /* 0x002fea0003800000 */
.L_x_20:
[----:B------:R-:W4:Y:S01]  /*1810*/  LDS.128 R152, [R14+UR17+0x28100] ;  /* 0x028100110e987984 */ /* 0x000f220008000c00 */
[----:B------:R-:W-:Y:S02]  /*1820*/  UIADD3 UR8, UR17, 0x8100, URZ ;  /* 0x0000810011087890 */ /* 0x000fe4000fffe03f */
[----:B------:R-:W-:Y:S02]  /*1830*/  ULOP3.LUT UR13, UR7, 0x10000, URZ, 0xfc, !UPT ;  /* 0x00010000070d7892 */ /* 0x000fe4000f8efc3f */
[----:B------:R-:W-:Y:S02]  /*1840*/  USHF.R.U32.HI UR8, URZ, 0x4, UR8 ;  /* 0x000000043f087899 */ /* 0x000fe40008011608 */
[----:B------:R-:W-:Y:S02]  /*1850*/  ULEA UR13, UR12, UR13, 0xa ;  /* 0x0000000d0c0d7291 */ /* 0x000fe4000f8e503f */
[----:B------:R-:W-:Y:S01]  /*1860*/  ULOP3.LUT UR8, UR8, 0x3fff, URZ, 0xc0, !UPT ;  /* 0x00003fff08087892 */ /* 0x000fe2000f8ec03f */
[----:B------:R-:W-:Y:S01]  /*1870*/  UMOV UR9, 0x40000040 ;  /* 0x4000004000097882 */ /* 0x000fe20000000000 */
[----:B------:R-:W-:-:S02]  /*1880*/  UMOV UR11, 0x40000040 ;  /* 0x40000040000b7882 */ /* 0x000fc40000000000 */
[----:B------:R-:W-:-:S04]  /*1890*/  ULOP3.LUT UR8, UR8, 0x10000, URZ, 0xfc, !UPT ;  /* 0x0001000008087892 */ /* 0x000fc8000f8efc3f */
[----:B------:R-:W-:-:S03]  /*18a0*/  ULEA UR16, UR12, UR8, 0xc ;  /* 0x000000080c107291 */ /* 0x000fc6000f8e603f */
[----:B------:R-:W-:-:S04]  /*18b0*/  UMOV UR8, UR13 ;  /* 0x0000000d00087c82 */ /* 0x000fc80008000000 */
[----:B------:R-:W-:Y:S01]  /*18c0*/  UMOV UR10, UR16 ;  /* 0x00000010000a7c82 */ /* 0x000fe20008000000 */
[----:B----4-:R-:W-:-:S06]  /*18d0*/  WARPGROUP.ARRIVE ;  /* 0x00000000000079c5 */ /* 0x010fcc0000000000 */
[----:B------:R-:W-:Y:S01]  /*18e0*/  HGMMA.SP.64x256x32.F32.BF16 R24, gdesc[UR8], R24, UP0, R152, 0x0 ;  /* 0x0be09800081879f0 */ /* 0x000fe2000bf01a18 */
[----:B------:R-:W-:Y:S02]  /*18f0*/  UIADD3 UR8, UR13, 0x2, URZ ;  /* 0x000000020d087890 */ /* 0x000fe4000fffe03f */
[----:B------:R-:W-:Y:S01]  /*1900*/  UIADD3 UR10, UR16, 0x4, URZ ;  /* 0x00000004100a7890 */ /* 0x000fe2000fffe03f */
[----:B------:R-:W-:Y:S01]  /*1910*/  UMOV UR9, 0x40000040 ;  /* 0x4000004000097882 */ /* 0x000fe20000000000 */
[----:B------:R-:W-:-:S15]  /*1920*/  UMOV UR11, 0x40000040 ;  /* 0x40000040000b7882 */ /* 0x000fde0000000000 */
[----:B------:R-:W-:-:S12]  /*1930*/  NOP ;  /* 0x0000000000007918 */ /* 0x000fd80000000000 */
[----:B------:R-:W-:Y:S01]  /*1940*/  HGMMA.SP.64x256x32.F32.BF16 R24, gdesc[UR8], R24, R153, 0x0 ;  /* 0x0be09900081879f0 */ /* 0x000fe20008701a18 */
        /* <DEDUP_REMOVED lines=11> */
[----:B------:R-:W-:Y:S03]  /*1a00*/  HGMMA.SP.64x256x32.F32.BF16 R24, gdesc[UR8], R24, R155, 0x0, gsb0 ;  /* 0x0be09b00081879f0 */ /* 0x000fe60008001a18 */
[----:B------:R-:W-:Y:S02]  /*1a10*/  WARPGROUP.DEPBAR.LE gsb0, 0x0 ;  /* 0x00008000000079c5 */ /* 0x000fe40000010000 */
[----:B------:R-:W-:Y:S05]  /*1a20*/  @!P2 BRA `(.L_x_22) ;  /* 0x000000000004a947 */ /* 0x000fea0003800000 */
[----:B------:R-:W-:Y:S01]  /*1a30*/  BPT.TRAP 0x1 ;  /* 0x000000040000795c */ /* 0x000fe20000300000 */
.L_x_22:
[----:B------:R-:W-:Y:S02]  /*1a40*/  @P0 LEA R14, R13, UR17, 0x3 ;  /* 0x000000110d0e0c11 */ /* 0x000fe4000f8e18ff */
[----:B------:R-:W-:-:S03]  /*1a50*/  ISETP.GT.U32.AND P1, PT, R4, 0x1, PT ;  /* 0x000000010400780c */ /* 0x000fc60003f24070 */
[----:B------:R-:W-:-:S05]  /*1a60*/  @P0 VIADD R14, R14, 0x10 ;  /* 0x000000100e0e0836 */ /* 0x000fca0000000000 */
[----:B------:R-:W-:-:S04]  /*1a70*/  @P0 PRMT R14, R5, 0x654, R14 ;  /* 0x00000654050e0816 */ /* 0x000fc8000000000e */
[----:B------:R4:W-:Y:S01]  /*1a80*/  @P0 SYNCS.ARRIVE.TRANS64.RED.A1T0 RZ, [R14+URZ], RZ ;  /* 0x000000ff0eff09a7 */ /* 0x0009e2000810043f */
[----:B------:R-:W-:Y:S05]  /*1a90*/  @P1 BRA `(.L_x_23) ;  /* 0x0000000000041947 */ /* 0x000fea0003800000 */
[----:B------:R-:W-:Y:S01]  /*1aa0*/  BPT.TRAP 0x1 ;  /* 0x000000040000795c */ /* 0x000fe20000300000 */
.L_x_23:
[----:B------:R-:W-:Y:S01]  /*1ab0*/  UIADD3 UR12, UR12, 0x1, URZ ;  /* 0x000000010c0c7890 */ /* 0x000fe2000fffe03f */
[----:B------:R-:W-:Y:S01]  /*1ac0*/  ISETP.GT.AND P2, PT, R11, 0x1, PT ;  /* 0x000000010b00780c */ /* 0x000fe20003f44270 */
[----:B------:R-:W-:Y:S02]  /*1ad0*/  VIADD R13, R13, 0x1 ;  /* 0x000000010d0d7836 */ /* 0x000fe40000000000 */
[----:B------:R-:W-:Y:S01]  /*1ae0*/  UISETP.NE.AND UP0, UPT, UR12, 0x2, UPT ;  /* 0x000000020c00788c */ /* 0x000fe2000bf05270 */
[----:B------:R-:W-:Y:S02]  /*1af0*/  VIADD R11, R11, 0xffffffff ;  /* 0xffffffff0b0b7836 */ /* 0x000fe40000000000 */
[C---:B------:R-:W-:Y:S01]  /*1b00*/  ISETP.NE.AND P1, PT, R13.reuse, 0x2, PT ;  /* 0x000000020d00780c */ /* 0x040fe20003f25270 */
[----:B------:R-:W-:Y:S02]  /*1b10*/  USEL UR8, URZ, 0x1, UP0 ;  /* 0x000000013f087887 */ /* 0x000fe40008000000 */
[----:B------:R-:W-:Y:S01]  /*1b20*/  USEL UR12, UR12, URZ, UP0 ;  /* 0x0000003f0c0c7287 */ /* 0x000fe20008000000 */
[----:B------:R-:W-:Y:S01]  /*1b30*/  SEL R13, R13, RZ, P1 ;  /* 0x000000ff0d0d7207 */ /* 0x000fe20000800000 */
[----:B------:R-:W-:-:S02]  /*1b40*/  UPLOP3.LUT UP0, UPT, UPT, UPT, UPT, 0x80, 0x0 ;  /* 0x000000000000789c */ /* 0x000fc40003f0f070 */
[----:B------:R-:W-:Y:S01]  /*1b50*/  LOP3.LUT R18, R18, UR8, RZ, 0x3c, !PT ;  /* 0x0000000812127c12 */ /* 0x000fe2000f8e3cff */
[----:B------:R-:W-:Y:S08]  /*1b60*/  @P2 BRA `(.L_x_24) ;  /* 0xfffffff800cc2947 */ /* 0x000ff0000383ffff */
.L_x_17:
[----:B------:R-:W2:Y:S01]  /*1b70*/  LDC R18, c[0x0][0x288] ;  /* 0x0000a200ff127b82 */ /* 0x000ea20000000800 */
[----:B------:R-:W-:Y:S01]  /*1b80*/  LOP3.LUT R11, R0, 0x60, RZ, 0xc0, !PT ;  /* 0x00000060000b7812 */ /* 0x000fe200078ec0ff */
[----:B------:R-:W-:Y:S01]  /*1b90*/  UIADD3 UR5, UR6, UR5, URZ ;  /* 0x0000000506057290 */ /* 0x000fe2000fffe03f */
[----:B------:R-:W-:Y:S01]  /*1ba0*/  SHF.R.U32.HI R13, RZ, 0x2, R0 ;  /* 0x00000002ff0d7819 */ /* 0x000fe20000011600 */
[----:B------:R-:W-:Y:S01]  /*1bb0*/  IMAD.SHL.U32 R19, R8, 0x100, RZ ;  /* 0x0000010008137824 */ /* 0x000fe200078e00ff */
[----:B------:R-:W-:Y:S01]  /*1bc0*/  SHF.R.U32.HI R11, RZ, 0x5, R11 ;  /* 0x00000005ff0b7819 */ /* 0x000fe2000001160b */
[----:B------:R-:W-:Y:S01]  /*1bd0*/  USHF.R.U32.HI UR7, URZ, 0x1, UR5 ;  /* 0x000000013f077899 */ /* 0x000fe20008011605 */
[----:B----4-:R-:W-:Y:S01]  /*1be0*/  LOP3.LUT R14, R13, 0x7, RZ, 0xc0, !PT ;  /* 0x000000070d0e7812 */ /* 0x010fe200078ec0ff */
[----:B------:R-:W-:Y:S01]  /*1bf0*/  ULDC UR10, c[0x0][0x284] ;  /* 0x0000a100000a7ab9 */ /* 0x000fe20000000800 */
[----:B------:R-:W-:Y:S01]  /*1c00*/  SHF.R.S32.HI R20, RZ, 0x1f, R7 ;  /* 0x0000001fff147819 */ /* 0x000fe20000011407 */
[C---:B-1----:R-:W-:Y:S01]  /*1c10*/  IMAD.SHL.U32 R15, R11.reuse, 0x10, RZ ;  /* 0x000000100b0f7824 */ /* 0x042fe200078e00ff */
[----:B------:R-:W-:Y:S01]  /*1c20*/  ULOP3.LUT UR7, UR7, 0x1, URZ, 0xc0, !UPT ;  /* 0x0000000107077892 */ /* 0x000fe2000f8ec03f */
[----:B0-----:R-:W-:Y:S01]  /*1c30*/  IMAD R16, R11, -0x10, -R14 ;  /* 0xfffffff00b107824 */ /* 0x001fe200078e0a0e */
[----:B------:R-:W-:Y:S01]  /*1c40*/  SHF.R.U32.HI R11, RZ, 0x1, R0 ;  /* 0x00000001ff0b7819 */ /* 0x000fe20000011600 */
[----:B------:R-:W-:Y:S01]  /*1c50*/  ULDC.64 UR8, c[0x0][0x6d0] ;  /* 0x0001b40000087ab9 */ /* 0x000fe20000000a00 */
[----:B------:R-:W-:Y:S01]  /*1c60*/  LOP3.LUT R14, R15, 0xfffffff0, R14, 0xe2, !PT ;  /* 0xfffffff00f0e7812 */ /* 0x000fe200078ee20e */
[----:B------:R-:W-:Y:S01]  /*1c70*/  IMAD.SHL.U32 R15, R12, 0x80, RZ ;  /* 0x000000800c0f7824 */ /* 0x000fe200078e00ff */
[----:B------:R-:W-:Y:S01]  /*1c80*/  UISETP.GT.U32.AND UP0, UPT, UR5, 0x1, UPT ;  /* 0x000000010500788c */ /* 0x000fe2000bf04070 */
[----:B------:R-:W-:Y:S01]  /*1c90*/  LOP3.LUT R13, R6, 0x1, RZ, 0xc0, !PT ;  /* 0x00000001060d7812 */ /* 0x000fe200078ec0ff */
[----:B------:R-:W-:Y:S01]  /*1ca0*/  UISETP.NE.U32.AND UP1, UPT, UR7, 0x1, UPT ;  /* 0x000000010700788c */ /* 0x000fe2000bf25070 */
[----:B------:R-:W-:Y:S01]  /*1cb0*/  LOP3.LUT R14, R14, 0x40, R11, 0xf8, !PT ;  /* 0x000000400e0e7812 */ /* 0x000fe200078ef80b */
[----:B------:R-:W-:Y:S01]  /*1cc0*/  IMAD R12, R20, UR8, RZ ;  /* 0x00000008140c7c24 */ /* 0x000fe2000f8e02ff */
[----:B------:R-:W-:Y:S01]  /*1cd0*/  UISETP.LT.U32.AND UP0, UPT, UR6, 0x2, UP0 ;  /* 0x000000020600788c */ /* 0x000fe20008701070 */
[----:B------:R-:W-:Y:S01]  /*1ce0*/  IMAD R16, R13, -0x40, R16 ;  /* 0xffffffc00d107824 */ /* 0x000fe200078e0210 */
[----:B--2---:R-:W-:Y:S01]  /*1cf0*/  ISETP.GE.AND P1, PT, R19, R18, PT ;  /* 0x000000121300720c */ /* 0x004fe20003f26270 */
[----:B------:R-:W-:Y:S01]  /*1d00*/  UISETP.GT.U32.AND UP1, UPT, UR6, 0x1, !UP1 ;  /* 0x000000010600788c */ /* 0x000fe2000cf24070 */
[----:B------:R-:W-:Y:S01]  /*1d10*/  LOP3.LUT R152, R14, R15, RZ, 0xfc, !PT ;  /* 0x0000000f0e987212 */ /* 0x000fe200078efcff */
[----:B------:R-:W-:Y:S01]  /*1d20*/  IMAD R17, R7, UR9, R12 ;  /* 0x0000000907117c24 */ /* 0x000fe2000f8e020c */
[----:B------:R-:W-:Y:S01]  /*1d30*/  ISETP.GE.OR P1, PT, R15, UR10, P1 ;  /* 0x0000000a0f007c0c */ /* 0x000fe20008f26670 */
[----:B------:R-:W-:Y:S01]  /*1d40*/  USEL UR7, URZ, 0x1, !UP1 ;  /* 0x000000013f077887 */ /* 0x000fe2000c800000 */
[----:B------:R-:W-:Y:S01]  /*1d50*/  SHF.R.S32.HI R153, RZ, 0x1f, R152 ;  /* 0x0000001fff997819 */ /* 0x000fe20000011498 */
[----:B------:R-:W-:Y:S01]  /*1d60*/  ULOP3.LUT UR5, UR5, 0x1, URZ, 0xc0, !UPT ;  /* 0x0000000105057892 */ /* 0x000fe2000f8ec03f */
[----:B------:R-:W-:Y:S01]  /*1d70*/  LOP3.LUT R11, R0, 0x3, RZ, 0xc0, !PT ;  /* 0x00000003000b7812 */ /* 0x000fe200078ec0ff */
[----:B------:R-:W-:-:S02]  /*1d80*/  WARPGROUP.DEPBAR.LE gsb0, 0x0 ;  /* 0x00008000000079c5 */ /* 0x000fc40000010000 */
[----:B------:R-:W-:Y:S01]  /*1d90*/  IMAD.WIDE.U32 R12, R7, UR8, R152 ;  /* 0x00000008070c7c25 */ /* 0x000fe2000f8e0098 */
[----:B------:R-:W-:-:S03]  /*1da0*/  USEL UR8, URZ, 0x1, !UP0 ;  /* 0x000000013f087887 */ /* 0x000fc6000c000000 */
[----:B------:R-:W-:Y:S01]  /*1db0*/  IMAD R14, R11, -0x2, R18 ;  /* 0xfffffffe0b0e7824 */ /* 0x000fe200078e0212 */
[----:B------:R-:W-:Y:S01]  /*1dc0*/  ULOP3.LUT UR4, UR7, UR4, UR8, 0x96, !UPT ;  /* 0x0000000407047292 */ /* 0x000fe2000f8e9608 */
[----:B------:R-:W-:Y:S01]  /*1dd0*/  IADD3 R11, -R15, UR10, R16 ;  /* 0x0000000a0f0b7c10 */ /* 0x000fe2000fffe110 */
[----:B------:R-:W-:Y:S02]  /*1de0*/  IMAD.MOV.U32 R16, RZ, RZ, R12 ;  /* 0x000000ffff107224 */ /* 0x000fe400078e000c */
[----:B------:R-:W-:Y:S02]  /*1df0*/  IMAD.IADD R17, R13, 0x1, R17 ;  /* 0x000000010d117824 */ /* 0x000fe400078e0211 */
[----:B------:R-:W-:Y:S01]  /*1e00*/  IMAD.IADD R12, R14, 0x1, -R19 ;  /* 0x000000010e0c7824 */ /* 0x000fe200078e0a13 */
[----:B------:R-:W-:Y:S06]  /*1e10*/  @P1 BRA `(.L_x_25) ;  /* 0x0000009000981947 */ /* 0x000fec0003800000 */
[----:B------:R-:W0:Y:S01]  /*1e20*/  LDC.64 R14, c[0x0][0x6c8] ;  /* 0x0001b200ff0e7b82 */ /* 0x000e220000000a00 */
[----:B---3-5:R-:W-:Y:S01]  /*1e30*/  FSETP.NEU.AND P2, PT, R10, RZ, PT ;  /* 0x000000ff0a00720b */ /* 0x028fe20003f4d000 */
[----:B------:R-:W-:Y:S01]  /*1e40*/  IMAD.WIDE R18, R8, 0x100, RZ ;  /* 0x0000010008127825 */ /* 0x000fe200078e02ff */
[----:B------:R-:W-:Y:S01]  /*1e50*/  ISETP.GT.AND P1, PT, R12, RZ, PT ;  /* 0x000000ff0c00720c */ /* 0x000fe20003f24270 */
[----:B------:R-:W-:Y:S02]  /*1e60*/  BSSY B0, `(.L_x_25) ;  /* 0x0000921000007945 */ /* 0x000fe40003800000 */
[----:B------:R-:W-:Y:S01]  /*1e70*/  IMAD.SHL.U32 R13, R0, 0x2, RZ ;  /* 0x00000002000d7824 */ /* 0x000fe200078e00ff */
[----:B------:R-:W-:-:S04]  /*1e80*/  ISETP.GT.AND P4, PT, R11, RZ, P1 ;  /* 0x000000ff0b00720c */ /* 0x000fc80000f84270 */
[----:B------:R-:W-:Y:S01]  /*1e90*/  LOP3.LUT R161, R18, 0x6, R13, 0xf8, !PT ;  /* 0x0000000612a17812 */ /* 0x000fe200078ef80d */
[----:B0-----:R-:W-:-:S04]  /*1ea0*/  IMAD R8, R19, R14, RZ ;  /* 0x0000000e13087224 */ /* 0x001fc800078e02ff */
[----:B------:R-:W-:-:S04]  /*1eb0*/  IMAD.WIDE.U32 R156, R161, R14, R16 ;  /* 0x0000000ea19c7225 */ /* 0x000fc800078e0010 */
[----:B------:R-:W-:-:S04]  /*1ec0*/  IMAD R13, R161, R15, R8 ;  /* 0x0000000fa10d7224 */ /* 0x000fc800078e0208 */
[----:B------:R-:W-:Y:S01]  /*1ed0*/  IMAD.IADD R163, R157, 0x1, R13 ;  /* 0x000000019da37824 */ /* 0x000fe200078e020d */
[----:B------:R-:W-:Y:S06]  /*1ee0*/  @!P2 BRA `(.L_x_26) ;  /* 0x000000640054a947 */ /* 0x000fec0003800000 */
[----:B------:R-:W-:Y:S01]  /*1ef0*/  ULDC.64 UR8, c[0x0][0x6b8] ;  /* 0x0001ae0000087ab9 */ /* 0x000fe20000000a00 */
[----:B------:R-:W-:Y:S01]  /*1f00*/  ULDC.64 UR12, c[0x0][0x6b0] ;  /* 0x0001ac00000c7ab9 */ /* 0x000fe20000000a00 */
[----:B------:R-:W-:Y:S01]  /*1f10*/  IMAD R8, R20, UR8, RZ ;  /* 0x0000000814087c24 */ /* 0x000fe2000f8e02ff */
[----:B------:R-:W-:Y:S01]  /*1f20*/  ULDC.64 UR16, c[0x0][0x6a8] ;  /* 0x0001aa0000107ab9 */ /* 0x000fe20000000a00 */
[C---:B------:R-:W-:Y:S01]  /*1f30*/  IMAD.WIDE.U32 R20, R7.reuse, UR8, R152 ;  /* 0x0000000807147c25 */ /* 0x040fe2000f8e0098 */
[----:B------:R-:W0:Y:S01]  /*1f40*/  LDC.64 R154, c[0x0][0x6b0] ;  /* 0x0001ac00ff9a7b82 */ /* 0x000e220000000a00 */
[----:B------:R-:W-:Y:S02]  /*1f50*/  ULDC.64 UR10, c[0x0][0x6c0] ;  /* 0x0001b000000a7ab9 */ /* 0x000fe40000000a00 */
[----:B------:R-:W-:Y:S02]  /*1f60*/  IMAD R159, R7, UR9, R8 ;  /* 0x00000009079f7c24 */ /* 0x000fe4000f8e0208 */
[----:B------:R-:W-:-:S02]  /*1f70*/  IMAD R18, R19, UR12, RZ ;  /* 0x0000000c13127c24 */ /* 0x000fc4000f8e02ff */
[----:B------:R-:W-:Y:S02]  /*1f80*/  IMAD.IADD R21, R21, 0x1, R159 ;  /* 0x0000000115157824 */ /* 0x000fe400078e029f */
[C---:B------:R-:W-:Y:S02]  /*1f90*/  IMAD R157, R161.reuse, UR13, R18 ;  /* 0x0000000da19d7c24 */ /* 0x040fe4000f8e0212 */
[----:B------:R-:W-:-:S04]  /*1fa0*/  IMAD.WIDE.U32 R16, R161, UR12, R20 ;  /* 0x0000000ca1107c25 */ /* 0x000fc8000f8e0014 */
[----:B------:R-:W-:Y:S01]  /*1fb0*/  IMAD.IADD R13, R17, 0x1, R157 ;  /* 0x00000001110d7824 */ /* 0x000fe200078e029d */
[----:B------:R-:W-:-:S04]  /*1fc0*/  LEA R18, P2, R16, UR16, 0x2 ;  /* 0x0000001010127c11 */ /* 0x000fc8000f8410ff */
[----:B------:R-:W-:-:S05]  /*1fd0*/  LEA.HI.X R19, R16, UR17, R13, 0x2, P2 ;  /* 0x0000001110137c11 */ /* 0x000fca00090f140d */
[----:B------:R-:W2:Y:S01]  /*1fe0*/  @P4 LDG.E.LTC128B R13, desc[UR14][R18.64] ;  /* 0x0000000e120d4981 */ /* 0x000ea2000c1e1920 */
[C---:B------:R-:W-:Y:S01]  /*1ff0*/  IMAD.WIDE.U32 R22, R161.reuse, UR12, R152 ;  /* 0x0000000ca1167c25 */ /* 0x040fe2000f8e0098 */
[C---:B------:R-:W-:Y:S01]  /*2000*/  LEA R16, P2, R156.reuse, UR10, 0x2 ;  /* 0x0000000a9c107c11 */ /* 0x040fe2000f8410ff */
[----:B------:R-:W-:Y:S02]  /*2010*/  BSSY B1, `(.L_x_27) ;  /* 0x0000015000017945 */ /* 0x000fe40003800000 */
[----:B0-----:R-:W-:Y:S01]  /*2020*/  IMAD.WIDE.U32 R160, R161, UR12, R154 ;  /* 0x0000000ca1a07c25 */ /* 0x001fe2000f8e009a */
[----:B------:R-:W-:Y:S02]  /*2030*/  LEA.HI.X R17, R156, UR11, R163, 0x2, P2 ;  /* 0x0000000b9c117c11 */ /* 0x000fe400090f14a3 */
[----:B------:R-:W-:Y:S01]  /*2040*/  ISETP.GT.AND P2, PT, R12, 0x1, PT ;  /* 0x000000010c00780c */ /* 0x000fe20003f44270 */
[C---:B------:R-:W-:Y:S01]  /*2050*/  IMAD.IADD R165, R157.reuse, 0x1, R161 ;  /* 0x000000019da57824 */ /* 0x040fe200078e02a1 */
[----:B------:R-:W-:Y:S01]  /*2060*/  IADD3 R8, P5, R20, R160, RZ ;  /* 0x000000a014087210 */ /* 0x000fe20007fbe0ff */
[----:B------:R-:W-:-:S03]  /*2070*/  IMAD.IADD R23, R157, 0x1, R23 ;  /* 0x000000019d177824 */ /* 0x000fc600078e0217 */
[----:B------:R-:W-:Y:S01]  /*2080*/  LEA R20, P6, R8, UR16, 0x2 ;  /* 0x0000001008147c11 */ /* 0x000fe2000f8c10ff */
[----:B------:R-:W-:Y:S01]  /*2090*/  IMAD.X R21, R165, 0x1, R21, P5 ;  /* 0x00000001a5157824 */ /* 0x000fe200028e0615 */
[----:B------:R-:W-:-:S04]  /*20a0*/  ISETP.GT.AND P5, PT, R11, RZ, P2 ;  /* 0x000000ff0b00720c */ /* 0x000fc800017a4270 */
[----:B------:R-:W-:Y:S01]  /*20b0*/  LEA.HI.X R21, R8, UR17, R21, 0x2, P6 ;  /* 0x0000001108157c11 */ /* 0x000fe2000b0f1415 */
[----:B--2---:R-:W-:-:S04]  /*20c0*/  FMUL R155, R13, R10 ;  /* 0x0000000a0d9b7220 */ /* 0x004fc80000400000 */
[----:B------:R-:W-:Y:S01]  /*20d0*/  FFMA R163, R24, R9, R155 ;  /* 0x0000000918a37223 */ /* 0x000fe2000000009b */
[----:B------:R-:W-:-:S04]  /*20e0*/  IMAD.WIDE.U32 R154, R7, UR8, R22 ;  /* 0x00000008079a7c25 */ /* 0x000fc8000f8e0016 */
[----:B------:R-:W-:Y:S01]  /*20f0*/  IMAD.IADD R155, R159, 0x1, R155 ;  /* 0x000000019f9b7824 */ /* 0x000fe200078e029b */
[----:B------:R-:W-:Y:S01]  /*2100*/  LEA R156, P6, R154, UR16, 0x2 ;  /* 0x000000109a9c7c11 */ /* 0x000fe2000f8c10ff */
[----:B------:R0:W-:Y:S01]  /*2110*/  @P4 STG.E desc[UR14][R16.64], R163 ;  /* 0x000000a310004986 */ /* 0x0001e2000c10190e */
[----:B------:R-:W-:Y:S02]  /*2120*/  LEA R22, P4, R14, R16, 0x2 ;  /* 0x000000100e167211 */ /* 0x000fe400078810ff */
[----:B------:R-:W-:Y:S01]  /*2130*/  LEA.HI.X R157, R154, UR17, R155, 0x2, P6 ;  /* 0x000000119a9d7c11 */ /* 0x000fe2000b0f149b */
[----:B------:R-:W-:Y:S10]  /*2140*/  @!P5 BRA `(.L_x_28) ;  /* 0x000000000004d947 */ /* 0x000ff40003800000 */
[----:B------:R1:W5:Y:S02]  /*2150*/  LDG.E.LTC128B R13, desc[UR14][R20.64] ;  /* 0x0000000e140d7981 */ /* 0x000364000c1e1920 */
.L_x_28:
[----:B------:R-:W-:Y:S05]  /*2160*/  BSYNC B1 ;  /* 0x0000000000017941 */ /* 0x000fea0003800000 */
.L_x_27:
[----:B-----5:R-:W-:Y:S01]  /*2170*/  FMUL R8, R13, R10 ;  /* 0x0000000a0d087220 */ /* 0x020fe20000400000 */
[----:B------:R-:W-:Y:S01]  /*2180*/  LEA.HI.X R23, R14, R17, R15, 0x2, P4 ;  /* 0x000000110e177211 */ /* 0x000fe200020f140f */
[----:B------:R-:W-:Y:S01]  /*2190*/  BSSY B1, `(.L_x_29) ;  /* 0x0000008000017945 */ /* 0x000fe20003800000 */
[----:B------:R-:W-:Y:S01]  /*21a0*/  ISETP.GT.AND P1, PT, R11, 0x8, P1 ;  /* 0x000000080b00780c */ /* 0x000fe20000f24270 */
[----:B------:R-:W-:Y:S01]  /*21b0*/  FFMA R155, R25, R9, R8 ;  /* 0x00000009199b7223 */ /* 0x000fe20000000008 */
[----:B------:R-:W-:-:S04]  /*21c0*/  IADD3 R24, P6, R152, R160, RZ ;  /* 0x000000a098187210 */ /* 0x000fc80007fde0ff */
[----:B------:R2:W-:Y:S01]  /*21d0*/  @P5 STG.E desc[UR14][R22.64], R155 ;  /* 0x0000009b16005986 */ /* 0x0005e2000c10190e */
[----:B------:R-:W-:-:S06]  /*21e0*/  IMAD.X R25, R153, 0x1, R165, P6 ;  /* 0x0000000199197824 */ /* 0x000fcc00030e06a5 */
[----:B------:R-:W-:Y:S05]  /*21f0*/  @!P1 BRA `(.L_x_30) ;  /* 0x0000000000049947 */ /* 0x000fea0003800000 */
[----:B------:R3:W5:Y:S02]  /*2200*/  LDG.E.LTC128B R13, desc[UR14][R156.64+0x20] ;  /* 0x0000200e9c0d7981 */ /* 0x000764000c1e1920 */
.L_x_30:
[----:B------:R-:W-:Y:S05]  /*2210*/  BSYNC B1 ;  /* 0x0000000000017941 */ /* 0x000fea0003800000 */
.L_x_29:
[----:B-----5:R-:W-:Y:S01]  /*2220*/  FMUL R153, R13, R10 ;  /* 0x0000000a0d997220 */ /* 0x020fe20000400000 */
[----:B------:R-:W-:Y:S01]  /*2230*/  ISETP.GT.AND P2, PT, R11, 0x8, P2 ;  /* 0x000000080b00780c */ /* 0x000fe20001744270 */
[----:B------:R-:W-:Y:S01]  /*2240*/  IMAD.WIDE.U32 R24, R7, UR8, R24 ;  /* 0x0000000807187c25 */ /* 0x000fe2000f8e0018 */
[----:B------:R-:W-:-:S03]  /*2250*/  ISETP.GT.AND P4, PT, R12, 0x8, PT ;  /* 0x000000080c00780c */ /* 0x000fc60003f84270 */
[----:B--2---:R-:W-:Y:S01]  /*2260*/  FFMA R155, R26, R9, R153 ;  /* 0x000000091a9b7223 */ /* 0x004fe20000000099 */
[----:B------:R-:W-:Y:S01]  /*2270*/  USHF.L.U64.HI UR10, UR12, 0x5, UR13 ;  /* 0x000000050c0a7899 */ /* 0x000fe2000801020d */
[----:B------:R-:W-:Y:S01]  /*2280*/  IMAD.IADD R7, R159, 0x1, R25 ;  /* 0x000000019f077824 */ /* 0x000fe200078e0219 */
[C---:B------:R-:W-:Y:S01]  /*2290*/  LEA R152, P6, R24.reuse, UR16, 0x2 ;  /* 0x0000001018987c11 */ /* 0x040fe2000f8c10ff */
[----:B------:R-:W-:Y:S01]  /*22a0*/  USHF.L.U32 UR9, UR12, 0x5, URZ ;  /* 0x000000050c097899 */ /* 0x000fe2000800063f */
[----:B------:R2:W-:Y:S01]  /*22b0*/  @P1 STG.E desc[UR14][R16.64+0x20], R155 ;  /* 0x0000209b10001986 */ /* 0x0005e2000c10190e */
[----:B------:R-:W-:Y:S01]  /*22c0*/  BSSY B1, `(.L_x_31) ;  /* 0x0000005000017945 */ /* 0x000fe20003800000 */
[----:B------:R-:W-:Y:S02]  /*22d0*/  ISETP.GT.AND P5, PT, R11, RZ, P4 ;  /* 0x000000ff0b00720c */ /* 0x000fe400027a4270 */
[----:B------:R-:W-:Y:S01]  /*22e0*/  LEA.HI.X R153, R24, UR17, R7, 0x2, P6 ;  /* 0x0000001118997c11 */ /* 0x000fe2000b0f1407 */
[----:B------:R-:W-:Y:S10]  /*22f0*/  @!P2 BRA `(.L_x_32) ;  /* 0x000000000004a947 */ /* 0x000ff40003800000 */
[----:B------:R4:W5:Y:S02]  /*2300*/  LDG.E.LTC128B R13, desc[UR14][R152.64+0x20] ;  /* 0x0000200e980d7981 */ /* 0x000964000c1e1920 */
.L_x_32:
[----:B------:R-:W-:Y:S05]  /*2310*/  BSYNC B1 ;  /* 0x0000000000017941 */ /* 0x000fea0003800000 */
.L_x_31:
[----:B-----5:R-:W-:Y:S01]  /*2320*/  FMUL R8, R13, R10 ;  /* 0x0000000a0d087220 */ /* 0x020fe20000400000 */
[----:B----4-:R-:W-:Y:S01]  /*2330*/  IADD3 R152, P1, R18, UR9, RZ ;  /* 0x0000000912987c10 */ /* 0x010fe2000ff3e0ff */
[----:B---3--:R-:W-:Y:S02]  /*2340*/  IMAD.MOV.U32 R157, RZ, RZ, R13 ;  /* 0x000000ffff9d7224 */ /* 0x008fe400078e000d */
[----:B------:R-:W-:Y:S01]  /*2350*/  FFMA R25, R27, R9, R8 ;  /* 0x000000091b197223 */ /* 0x000fe20000000008 */
[----:B------:R-:W-:-:S04]  /*2360*/  IADD3.X R153, R19, UR10, RZ, P1, !PT ;  /* 0x0000000a13997c10 */ /* 0x000fc80008ffe4ff */
[----:B------:R3:W-:Y:S04]  /*2370*/  @P2 STG.E desc[UR14][R22.64+0x20], R25 ;  /* 0x0000201916002986 */ /* 0x0007e8000c10190e */
[----:B------:R-:W4:Y:S01]  /*2380*/  @P5 LDG.E.LTC128B R157, desc[UR14][R152.64] ;  /* 0x0000000e989d5981 */ /* 0x000f22000c1e1920 */
[C---:B------:R-:W-:Y:S01]  /*2390*/  IMAD.SHL.U32 R7, R14.reuse, 0x20, RZ ;  /* 0x000000200e077824 */ /* 0x040fe200078e00ff */
[----:B------:R-:W-:Y:S01]  /*23a0*/  SHF.L.U64.HI R8, R14, 0x5, R15 ;  /* 0x000000050e087819 */ /* 0x000fe2000001020f */
[----:B------:R-:W-:Y:S01]  /*23b0*/  BSSY B1, `(.L_x_33) ;  /* 0x000000c000017945 */ /* 0x000fe20003800000 */
[----:B------:R-:W-:Y:S02]  /*23c0*/  ISETP.GT.AND P1, PT, R12, 0x9, PT ;  /* 0x000000090c00780c */ /* 0x000fe40003f24270 */
[----:B------:R-:W-:-:S02]  /*23d0*/  IADD3 R26, P6, R7, R16, RZ ;  /* 0x00000010071a7210 */ /* 0x000fc40007fde0ff */
[----:B------:R-:W-:-:S03]  /*23e0*/  ISETP.GT.AND P2, PT, R11, RZ, P1 ;  /* 0x000000ff0b00720c */ /* 0x000fc60000f44270 */
[----:B------:R-:W-:Y:S01]  /*23f0*/  IMAD.X R27, R8, 0x1, R17, P6 ;  /* 0x00000001081b7824 */ /* 0x000fe200030e0611 */
[----:B------:R-:W-:-:S04]  /*2400*/  IADD3 R154, P6, R20, UR9, RZ ;  /* 0x00000009149a7c10 */ /* 0x000fc8000ffde0ff */
[----:B--2---:R-:W-:Y:S01]  /*2410*/  IADD3.X R155, R21, UR10, RZ, P6, !PT ;  /* 0x0000000a159b7c10 */ /* 0x004fe2000b7fe4ff */
[----:B----4-:R-:W-:-:S04]  /*2420*/  FMUL R13, R157, R10 ;  /* 0x0000000a9d0d7220 */ /* 0x010fc80000400000 */
[----:B------:R-:W-:-:S05]  /*2430*/  FFMA R13, R28, R9, R13 ;  /* 0x000000091c0d7223 */ /* 0x000fca000000000d */
[----:B------:R3:W-:Y:S01]  /*2440*/  @P5 STG.E desc[UR14][R26.64], R13 ;  /* 0x0000000d1a005986 */ /* 0x0007e2000c10190e */
[----:B------:R-:W-:Y:S05]  /*2450*/  @!P2 BRA `(.L_x_34) ;  /* 0x000000000004a947 */ /* 0x000fea0003800000 */
[----:B------:R2:W5:Y:S02]  /*2460*/  LDG.E.LTC128B R157, desc[UR14][R154.64] ;  /* 0x0000000e9a9d7981 */ /* 0x000564000c1e1920 */
.L_x_34:
[----:B------:R-:W-:Y:S05]  /*2470*/  BSYNC B1 ;  /* 0x0000000000017941 */ /* 0x000fea0003800000 */
.L_x_33:
[----:B------:R-:W-:Y:S01]  /*2480*/  UIADD3 UR7, UP0, UR9, 0x20, URZ ;  /* 0x0000002009077890 */ /* 0x000fe2000ff1e03f */
[----:B------:R-:W-:Y:S01]  /*2490*/  ISETP.GT.AND P4, PT, R11, 0x8, P4 ;  /* 0x000000080b00780c */ /* 0x000fe20002784270 */
[----:B-----5:R-:W-:Y:S01]  /*24a0*/  FMUL R14, R157, R10 ;  /* 0x0000000a9d0e7220 */ /* 0x020fe20000400000 */
[----:B------:R-:W-:Y:S01]  /*24b0*/  IADD3 R24, P5, R7, R22, RZ ;  /* 0x0000001607187210 */ /* 0x000fe20007fbe0ff */
[----:B------:R-:W-:Y:S02]  /*24c0*/  UIADD3.X UR8, URZ, UR10, URZ, UP0, !UPT ;  /* 0x0000000a3f087290 */ /* 0x000fe400087fe43f */
[----:B------:R-:W-:Y:S01]  /*24d0*/  IADD3 R18, P6, R18, UR7, RZ ;  /* 0x0000000712127c10 */ /* 0x000fe2000ffde0ff */
[----:B------:R-:W-:Y:S01]  /*24e0*/  FFMA R159, R29, R9, R14 ;  /* 0x000000091d9f7223 */ /* 0x000fe2000000000e */
[----:B---3--:R-:W-:Y:S02]  /*24f0*/  IMAD.X R25, R8, 0x1, R23, P5 ;  /* 0x0000000108197824 */ /* 0x008fe400028e0617 */
[----:B------:R-:W-:-:S03]  /*2500*/  IADD3.X R19, R19, UR8, RZ, P6, !PT ;  /* 0x0000000813137c10 */ /* 0x000fc6000b7fe4ff */
[----:B------:R3:W-:Y:S04]  /*2510*/  @P2 STG.E desc[UR14][R24.64], R159 ;  /* 0x0000009f18002986 */ /* 0x0007e8000c10190e */
[----:B------:R-:W4:Y:S01]  /*2520*/  @P4 LDG.E.LTC128B R157, desc[UR14][R18.64] ;  /* 0x0000000e129d4981 */ /* 0x000f22000c1e1920 */
[----:B------:R-:W-:Y:S01]  /*2530*/  IADD3 R14, P2, R7, 0x20, RZ ;  /* 0x00000020070e7810 */ /* 0x000fe20007f5e0ff */
[----:B------:R-:W-:Y:S01]  /*2540*/  BSSY B1, `(.L_x_35) ;  /* 0x000000e000017945 */ /* 0x000fe20003800000 */
[----:B------:R-:W-:Y:S02]  /*2550*/  ISETP.GT.AND P1, PT, R11, 0x8, P1 ;  /* 0x000000080b00780c */ /* 0x000fe40000f24270 */
[----:B0-----:R-:W-:Y:S01]  /*2560*/  IADD3 R16, P5, R14, R16, RZ ;  /* 0x000000100e107210 */ /* 0x001fe20007fbe0ff */
[----:B------:R-:W-:Y:S01]  /*2570*/  IMAD.X R13, RZ, RZ, R8, P2 ;  /* 0x000000ffff0d7224 */ /* 0x000fe200010e0608 */
[----:B-1----:R-:W-:-:S02]  /*2580*/  IADD3 R20, P6, R20, UR7, RZ ;  /* 0x0000000714147c10 */ /* 0x002fc4000ffde0ff */
[----:B------:R-:W-:Y:S01]  /*2590*/  ISETP.GT.AND P2, PT, R12, 0x10, PT ;  /* 0x000000100c00780c */ /* 0x000fe20003f44270 */
[----:B------:R-:W-:Y:S01]  /*25a0*/  IMAD.X R17, R13, 0x1, R17, P5 ;  /* 0x000000010d117824 */ /* 0x000fe200028e0611 */
[----:B------:R-:W-:Y:S02]  /*25b0*/  IADD3 R28, P5, R14, R22, RZ ;  /* 0x000000160e1c7210 */ /* 0x000fe40007fbe0ff */
[----:B------:R-:W-:Y:S01]  /*25c0*/  IADD3.X R21, R21, UR8, RZ, P6, !PT ;  /* 0x0000000815157c10 */ /* 0x000fe2000b7fe4ff */
[----:B----4-:R-:W-:-:S04]  /*25d0*/  FMUL R15, R157, R10 ;  /* 0x0000000a9d0f7220 */ /* 0x010fc80000400000 */
[----:B------:R-:W-:-:S05]  /*25e0*/  FFMA R15, R30, R9, R15 ;  /* 0x000000091e0f7223 */ /* 0x000fca000000000f */
[----:B------:R3:W-:Y:S01]  /*25f0*/  @P4 STG.E desc[UR14][R16.64], R15 ;  /* 0x0000000f10004986 */ /* 0x0007e2000c10190e */
[----:B------:R-:W-:Y:S05]  /*2600*/  @!P1 BRA `(.L_x_36) ;  /* 0x0000000000049947 */ /* 0x000fea0003800000 */
[----:B------:R0:W5:Y:S02]  /*2610*/  LDG.E.LTC128B R157, desc[UR14][R20.64] ;  /* 0x0000000e149d7981 */ /* 0x000164000c1e1920 */
.L_x_36:
[----:B------:R-:W-:Y:S05]  /*2620*/  BSYNC B1 ;  /* 0x0000000000017941 */ /* 0x000fea0003800000 */
.L_x_35:
[----:B---3-5:R-:W-:Y:S01]  /*2630*/  FMUL R16, R157, R10 ;  /* 0x0000000a9d107220 */ /* 0x028fe20000400000 */
[----:B------:R-:W-:Y:S01]  /*2640*/  IMAD.X R29, R13, 0x1, R23, P5 ;  /* 0x000000010d1d7824 */ /* 0x000fe200028e0617 */
[----:B------:R-:W-:Y:S01]  /*2650*/  ISETP.GT.AND P4, PT, R11, RZ, P2 ;  /* 0x000000ff0b00720c */ /* 0x000fe20001784270 */
[----:B------:R-:W-:Y:S01]  /*2660*/  BSSY B1, `(.L_x_37) ;  /* 0x0000008000017945 */ /* 0x000fe20003800000 */
[----:B------:R-:W-:Y:S01]  /*2670*/  FFMA R31, R31, R9, R16 ;  /* 0x000000091f1f7223 */ /* 0x000fe20000000010 */
[----:B------:R-:W-:Y:S02]  /*2680*/  IADD3 R22, P6, R152, UR9, RZ ;  /* 0x0000000998167c10 */ /* 0x000fe4000ffde0ff */
[----:B------:R-:W-:Y:S02]  /*2690*/  IADD3 R18, P5, R26, R7, RZ ;  /* 0x000000071a127210 */ /* 0x000fe40007fbe0ff */
[----:B------:R1:W-:Y:S01]  /*26a0*/  @P1 STG.E desc[UR14][R28.64], R31 ;  /* 0x0000001f1c001986 */ /* 0x0003e2000c10190e */
[----:B------:R-:W-:-:S05]  /*26b0*/  IADD3.X R23, R153, UR10, RZ, P6, !PT ;  /* 0x0000000a99177c10 */ /* 0x000fca000b7fe4ff */
[----:B------:R-:W-:Y:S05]  /*26c0*/  @!P4 BRA `(.L_x_38) ;  /* 0x000000000004c947 */ /* 0x000fea0003800000 */
[----:B------:R3:W5:Y:S02]  /*26d0*/  LDG.E.LTC128B R157, desc[UR14][R22.64] ;  /* 0x0000000e169d7981 */ /* 0x000764000c1e1920 */
.L_x_38:
[----:B------:R-:W-:Y:S05]  /*26e0*/  BSYNC B1 ;  /* 0x0000000000017941 */ /* 0x000fea0003800000 */
.L_x_37:
[----:B------:R-:W-:Y:S01]  /*26f0*/  ISETP.GT.AND P1, PT, R12, 0x11, PT ;  /* 0x000000110c00780c */ /* 0x000fe20003f24270 */
[----:B------:R-:W-:Y:S02]  /*2700*/  IMAD.X R19, R27, 0x1, R8, P5 ;  /* 0x000000011b137824 */ /* 0x000fe400028e0608 */
[----:B-----5:R-:W-:Y:S01]  /*2710*/  FMUL R15, R157, R10 ;  /* 0x0000000a9d0f7220 */ /* 0x020fe20000400000 */
[----:B------:R-:W-:Y:S01]  /*2720*/  BSSY B1, `(.L_x_39) ;  /* 0x0000009000017945 */ /* 0x000fe20003800000 */
[----:B------:R-:W-:Y:S02]  /*2730*/  ISETP.GT.AND P5, PT, R11, RZ, P1 ;  /* 0x000000ff0b00720c */ /* 0x000fe40000fa4270 */
[----:B------:R-:W-:Y:S01]  /*2740*/  FFMA R15, R32, R9, R15 ;  /* 0x00000009200f7223 */ /* 0x000fe2000000000f */
[----:B------:R-:W-:-:S04]  /*2750*/  IADD3 R16, P6, R24, R7, RZ ;  /* 0x0000000718107210 */ /* 0x000fc80007fde0ff */
[----:B------:R4:W-:Y:S01]  /*2760*/  @P4 STG.E desc[UR14][R18.64], R15 ;  /* 0x0000000f12004986 */ /* 0x0009e2000c10190e */
[----:B-1----:R-:W-:-:S04]  /*2770*/  IADD3 R28, P4, R154, UR9, RZ ;  /* 0x000000099a1c7c10 */ /* 0x002fc8000ff9e0ff */
[----:B------:R-:W-:Y:S01]  /*2780*/  IADD3.X R29, R155, UR10, RZ, P4, !PT ;  /* 0x0000000a9b1d7c10 */ /* 0x000fe2000a7fe4ff */
[----:B------:R-:W-:Y:S08]  /*2790*/  @!P5 BRA `(.L_x_40) ;  /* 0x000000000004d947 */ /* 0x000ff00003800000 */
[----:B------:R1:W5:Y:S02]  /*27a0*/  LDG.E.LTC128B R157, desc[UR14][R28.64] ;  /* 0x0000000e1c9d7981 */ /* 0x000364000c1e1920 */
.L_x_40:
[----:B------:R-:W-:Y:S05]  /*27b0*/  BSYNC B1 ;  /* 0x0000000000017941 */ /* 0x000fea0003800000 */
.L_x_39:
[----:B0----5:R-:W-:Y:S01]  /*27c0*/  FMUL R20, R157, R10 ;  /* 0x0000000a9d147220 */ /* 0x021fe20000400000 */
[----:B------:R-:W-:Y:S01]  /*27d0*/  IMAD.X R17, R25, 0x1, R8, P6 ;  /* 0x0000000119117824 */ /* 0x000fe200030e0608 */
[----:B------:R-:W-:Y:S01]  /*27e0*/  ISETP.GT.AND P4, PT, R11, 0x8, P2 ;  /* 0x000000080b00780c */ /* 0x000fe20001784270 */
[----:B------:R-:W-:Y:S01]  /*27f0*/  BSSY B1, `(.L_x_41) ;  /* 0x0000007000017945 */ /* 0x000fe20003800000 */
[----:B------:R-:W-:Y:S01]  /*2800*/  FFMA R33, R33, R9, R20 ;  /* 0x0000000921217223 */ /* 0x000fe20000000014 */
[----:B------:R-:W-:-:S04]  /*2810*/  IADD3 R20, P2, R152, UR7, RZ ;  /* 0x0000000798147c10 */ /* 0x000fc8000ff5e0ff */
[----:B------:R0:W-:Y:S01]  /*2820*/  @P5 STG.E desc[UR14][R16.64], R33 ;  /* 0x0000002110005986 */ /* 0x0001e2000c10190e */
[----:B------:R-:W-:-:S05]  /*2830*/  IADD3.X R21, R153, UR8, RZ, P2, !PT ;  /* 0x0000000899157c10 */ /* 0x000fca00097fe4ff */
[----:B------:R-:W-:Y:S05]  /*2840*/  @!P4 BRA `(.L_x_42) ;  /* 0x000000000004c947 */ /* 0x000fea0003800000 */
[----:B------:R0:W5:Y:S02]  /*2850*/  LDG.E.LTC128B R157, desc[UR14][R20.64] ;  /* 0x0000000e149d7981 */ /* 0x000164000c1e1920 */
.L_x_42:
[----:B------:R-:W-:Y:S05]  /*2860*/  BSYNC B1 ;  /* 0x0000000000017941 */ /* 0x000fea0003800000 */
.L_x_41:
[----:B0-----:R-:W-:Y:S01]  /*2870*/  IADD3 R20, P5, R14, R26, RZ ;  /* 0x0000001a0e147210 */ /* 0x001fe20007fbe0ff */
[----:B----45:R-:W-:Y:S01]  /*2880*/  FMUL R15, R157, R10 ;  /* 0x0000000a9d0f7220 */ /* 0x030fe20000400000 */
[----:B------:R-:W-:Y:S01]  /*2890*/  ISETP.GT.AND P1, PT, R11, 0x8, P1 ;  /* 0x000000080b00780c */ /* 0x000fe20000f24270 */
[----:B------:R-:W-:Y:S01]  /*28a0*/  BSSY B1, `(.L_x_43) ;  /* 0x000000a000017945 */ /* 0x000fe20003800000 */
[----:B------:R-:W-:Y:S01]  /*28b0*/  IADD3 R26, P6, R154, UR7, RZ ;  /* 0x000000079a1a7c10 */ /* 0x000fe2000ffde0ff */
[----:B------:R-:W-:Y:S01]  /*28c0*/  FFMA R15, R34, R9, R15 ;  /* 0x00000009220f7223 */ /* 0x000fe2000000000f */
[----:B------:R-:W-:Y:S01]  /*28d0*/  IMAD.X R21, R13, 0x1, R27, P5 ;  /* 0x000000010d157824 */ /* 0x000fe200028e061b */
[----:B------:R-:W-:Y:S02]  /*28e0*/  ISETP.GT.AND P2, PT, R12, 0x18, PT ;  /* 0x000000180c00780c */ /* 0x000fe40003f44270 */
[----:B------:R-:W-:Y:S02]  /*28f0*/  IADD3 R30, P5, R14, R24, RZ ;  /* 0x000000180e1e7210 */ /* 0x000fe40007fbe0ff */
[----:B------:R0:W-:Y:S01]  /*2900*/  @P4 STG.E desc[UR14][R20.64], R15 ;  /* 0x0000000f14004986 */ /* 0x0001e2000c10190e */
[----:B------:R-:W-:-:S03]  /*2910*/  IADD3.X R27, R155, UR8, RZ, P6, !PT ;  /* 0x000000089b1b7c10 */ /* 0x000fc6000b7fe4ff */
[----:B------:R-:W-:Y:S07]  /*2920*/  @!P1 BRA `(.L_x_44) ;  /* 0x0000000000049947 */ /* 0x000fee0003800000 */
[----:B------:R4:W5:Y:S02]  /*2930*/  LDG.E.LTC128B R157, desc[UR14][R26.64] ;  /* 0x0000000e1a9d7981 */ /* 0x000964000c1e1920 */
.L_x_44:
[----:B------:R-:W-:Y:S05]  /*2940*/  BSYNC B1 ;  /* 0x0000000000017941 */ /* 0x000fea0003800000 */
.L_x_43:
[----:B0----5:R-:W-:Y:S01]  /*2950*/  FMUL R20, R157, R10 ;  /* 0x0000000a9d147220 */ /* 0x021fe20000400000 */
[----:B------:R-:W-:Y:S01]  /*2960*/  IMAD.X R31, R13, 0x1, R25, P5 ;  /* 0x000000010d1f7824 */ /* 0x000fe200028e0619 */
[----:B------:R-:W-:Y:S01]  /*2970*/  ISETP.GT.AND P4, PT, R11, RZ, P2 ;  /* 0x000000ff0b00720c */ /* 0x000fe20001784270 */
[----:B------:R-:W-:Y:S01]  /*2980*/  BSSY B1, `(.L_x_45) ;  /* 0x0000008000017945 */ /* 0x000fe20003800000 */
[----:B------:R-:W-:Y:S01]  /*2990*/  FFMA R35, R35, R9, R20 ;  /* 0x0000000923237223 */ /* 0x000fe20000000014 */
[----:B------:R-:W-:Y:S02]  /*29a0*/  IADD3 R24, P6, R22, UR9, RZ ;  /* 0x0000000916187c10 */ /* 0x000fe4000ffde0ff */
[----:B----4-:R-:W-:Y:S02]  /*29b0*/  IADD3 R26, P5, R18, R7, RZ ;  /* 0x00000007121a7210 */ /* 0x010fe40007fbe0ff */
[----:B------:R0:W-:Y:S01]  /*29c0*/  @P1 STG.E desc[UR14][R30.64], R35 ;  /* 0x000000231e001986 */ /* 0x0001e2000c10190e */
[----:B------:R-:W-:-:S05]  /*29d0*/  IADD3.X R25, R23, UR10, RZ, P6, !PT ;  /* 0x0000000a17197c10 */ /* 0x000fca000b7fe4ff */
[----:B------:R-:W-:Y:S05]  /*29e0*/  @!P4 BRA `(.L_x_46) ;  /* 0x000000000004c947 */ /* 0x000fea0003800000 */
[----:B------:R4:W5:Y:S02]  /*29f0*/  LDG.E.LTC128B R157, desc[UR14][R24.64] ;  /* 0x0000000e189d7981 */ /* 0x000964000c1e1920 */
.L_x_46:
[----:B------:R-:W-:Y:S05]  /*2a00*/  BSYNC B1 ;  /* 0x0000000000017941 */ /* 0x000fea0003800000 */
.L_x_45:
        /* <DEDUP_REMOVED lines=8> */
[----:B0-----:R-:W-:-:S04]  /*2a90*/  IADD3 R30, P4, R28, UR9, RZ ;  /* 0x000000091c1e7c10 */ /* 0x001fc8000ff9e0ff */
[----:B------:R-:W-:Y:S01]  /*2aa0*/  IADD3.X R31, R29, UR10, RZ, P4, !PT ;  /* 0x0000000a1d1f7c10 */ /* 0x000fe2000a7fe4ff */
[----:B------:R-:W-:Y:S08]  /*2ab0*/  @!P5 BRA `(.L_x_48) ;  /* 0x000000000004d947 */ /* 0x000ff00003800000 */
[----:B------:R0:W5:Y:S02]  /*2ac0*/  LDG.E.LTC128B R157, desc[UR14][R30.64] ;  /* 0x0000000e1e9d7981 */ /* 0x000164000c1e1920 */
.L_x_48:
[----:B------:R-:W-:Y:S05]  /*2ad0*/  BSYNC B1 ;  /* 0x0000000000017941 */ /* 0x000fea0003800000 */
.L_x_47:
[----:B-----5:R-:W-:Y:S01]  /*2ae0*/  FMUL R32, R157, R10 ;  /* 0x0000000a9d207220 */ /* 0x020fe20000400000 */
[----:B------:R-:W-:Y:S01]  /*2af0*/  IMAD.X R21, R17, 0x1, R8, P6 ;  /* 0x0000000111157824 */ /* 0x000fe200030e0608 */
[----:B------:R-:W-:Y:S01]  /*2b00*/  ISETP.GT.AND P4, PT, R11, 0x8, P2 ;  /* 0x000000080b00780c */ /* 0x000fe20001784270 */
[----:B------:R-:W-:Y:S01]  /*2b10*/  BSSY B1, `(.L_x_49) ;  /* 0x0000007000017945 */ /* 0x000fe20003800000 */
[----:B------:R-:W-:Y:S01]  /*2b20*/  FFMA R37, R37, R9, R32 ;  /* 0x0000000925257223 */ /* 0x000fe20000000020 */
[----:B---3--:R-:W-:-:S04]  /*2b30*/  IADD3 R22, P2, R22, UR7, RZ ;  /* 0x0000000716167c10 */ /* 0x008fc8000ff5e0ff */
[----:B------:R3:W-:Y:S01]  /*2b40*/  @P5 STG.E desc[UR14][R20.64], R37 ;  /* 0x0000002514005986 */ /* 0x0007e2000c10190e */
[----:B------:R-:W-:-:S05]  /*2b50*/  IADD3.X R23, R23, UR8, RZ, P2, !PT ;  /* 0x0000000817177c10 */ /* 0x000fca00097fe4ff */
[----:B------:R-:W-:Y:S05]  /*2b60*/  @!P4 BRA `(.L_x_50) ;  /* 0x000000000004c947 */ /* 0x000fea0003800000 */
[----:B------:R0:W5:Y:S02]  /*2b70*/  LDG.E.LTC128B R157, desc[UR14][R22.64] ;  /* 0x0000000e169d7981 */ /* 0x000164000c1e1920 */
.L_x_50:
[----:B------:R-:W-:Y:S05]  /*2b80*/  BSYNC B1 ;  /* 0x0000000000017941 */ /* 0x000fea0003800000 */
.L_x_49:
[----:B------:R-:W-:Y:S01]  /*2b90*/  IADD3 R18, P5, R18, R14, RZ ;  /* 0x0000000e12127210 */ /* 0x000fe20007fbe0ff */
[----:B-1---5:R-:W-:Y:S01]  /*2ba0*/  FMUL R15, R157, R10 ;  /* 0x0000000a9d0f7220 */ /* 0x022fe20000400000 */
[----:B------:R-:W-:Y:S01]  /*2bb0*/  ISETP.GT.AND P1, PT, R11, 0x8, P1 ;  /* 0x000000080b00780c */ /* 0x000fe20000f24270 */
[----:B------:R-:W-:Y:S01]  /*2bc0*/  BSSY B1, `(.L_x_51) ;  /* 0x000000a000017945 */ /* 0x000fe20003800000 */
[----:B0-----:R-:W-:Y:S01]  /*2bd0*/  IADD3 R22, P6, R28, UR7, RZ ;  /* 0x000000071c167c10 */ /* 0x001fe2000ffde0ff */
        /* <DEDUP_REMOVED lines=8> */
.L_x_52:
[----:B------:R-:W-:Y:S05]  /*2c60*/  BSYNC B1 ;  /* 0x0000000000017941 */ /* 0x000fea0003800000 */
.L_x_51:
[----:B-----5:R-:W-:Y:S01]  /*2c70*/  FMUL R16, R157, R10 ;  /* 0x0000000a9d107220 */ /* 0x020fe20000400000 */
[----:B------:R-:W-:Y:S01]  /*2c80*/  IMAD.X R33, R17, 0x1, R13, P5 ;  /* 0x0000000111217824 */ /* 0x000fe200028e060d */
[----:B------:R-:W-:Y:S01]  /*2c90*/  ISETP.GT.AND P4, PT, R11, RZ, P2 ;  /* 0x000000ff0b00720c */ /* 0x000fe20001784270 */
[----:B------:R-:W-:Y:S01]  /*2ca0*/  BSSY B1, `(.L_x_53) ;  /* 0x0000008000017945 */ /* 0x000fe20003800000 */
[----:B------:R-:W-:Y:S01]  /*2cb0*/  FFMA R39, R39, R9, R16 ;  /* 0x0000000927277223 */ /* 0x000fe20000000010 */
[----:B------:R-:W-:Y:S02]  /*2cc0*/  IADD3 R16, P6, R24, UR9, RZ ;  /* 0x0000000918107c10 */ /* 0x000fe4000ffde0ff */
[----:B0-----:R-:W-:Y:S02]  /*2cd0*/  IADD3 R18, P5, R26, R7, RZ ;  /* 0x000000071a127210 */ /* 0x001fe40007fbe0ff */
[----:B------:R0:W-:Y:S01]  /*2ce0*/  @P1 STG.E desc[UR14][R32.64], R39 ;  /* 0x0000002720001986 */ /* 0x0001e2000c10190e */
[----:B------:R-:W-:-:S05]  /*2cf0*/  IADD3.X R17, R25, UR10, RZ, P6, !PT ;  /* 0x0000000a19117c10 */ /* 0x000fca000b7fe4ff */
[----:B------:R-:W-:Y:S05]  /*2d00*/  @!P4 BRA `(.L_x_54) ;  /* 0x000000000004c947 */ /* 0x000fea0003800000 */
[----:B------:R0:W5:Y:S02]  /*2d10*/  LDG.E.LTC128B R157, desc[UR14][R16.64] ;  /* 0x0000000e109d7981 */ /* 0x000164000c1e1920 */
.L_x_54:
[----:B------:R-:W-:Y:S05]  /*2d20*/  BSYNC B1 ;  /* 0x0000000000017941 */ /* 0x000fea0003800000 */
.L_x_53:
        /* <DEDUP_REMOVED lines=12> */
.L_x_56:
[----:B------:R-:W-:Y:S05]  /*2df0*/  BSYNC B1 ;  /* 0x0000000000017941 */ /* 0x000fea0003800000 */
.L_x_55:
[----:B0----5:R-:W-:Y:S01]  /*2e00*/  FMUL R32, R157, R10 ;  /* 0x0000000a9d207220 */ /* 0x021fe20000400000 */
[----:B------:R-:W-:Y:S01]  /*2e10*/  IMAD.X R29, R21, 0x1, R8, P6 ;  /* 0x00000001151d7824 */ /* 0x000fe200030e0608 */
[----:B------:R-:W-:Y:S01]  /*2e20*/  ISETP.GT.AND P4, PT, R11, 0x8, P2 ;  /* 0x000000080b00780c */ /* 0x000fe20001784270 */
[----:B------:R-:W-:Y:S01]  /*2e30*/  BSSY B1, `(.L_x_57) ;  /* 0x0000007000017945 */ /* 0x000fe20003800000 */
[----:B------:R-:W-:Y:S01]  /*2e40*/  FFMA R41, R41, R9, R32 ;  /* 0x0000000929297223 */ /* 0x000fe20000000020 */
[----:B----4-:R-:W-:-:S04]  /*2e50*/  IADD3 R24, P2, R24, UR7, RZ ;  /* 0x0000000718187c10 */ /* 0x010fc8000ff5e0ff */
[----:B------:R0:W-:Y:S01]  /*2e60*/  @P5 STG.E desc[UR14][R28.64], R41 ;  /* 0x000000291c005986 */ /* 0x0001e2000c10190e */
[----:B------:R-:W-:-:S05]  /*2e70*/  IADD3.X R25, R25, UR8, RZ, P2, !PT ;  /* 0x0000000819197c10 */ /* 0x000fca00097fe4ff */
[----:B------:R-:W-:Y:S05]  /*2e80*/  @!P4 BRA `(.L_x_58) ;  /* 0x000000000004c947 */ /* 0x000fea0003800000 */
[----:B------:R4:W5:Y:S02]  /*2e90*/  LDG.E.LTC128B R157, desc[UR14][R24.64] ;  /* 0x0000000e189d7981 */ /* 0x000964000c1e1920 */
.L_x_58:
[----:B------:R-:W-:Y:S05]  /*2ea0*/  BSYNC B1 ;  /* 0x0000000000017941 */ /* 0x000fea0003800000 */
.L_x_57:
[----:B----4-:R-:W-:Y:S01]  /*2eb0*/  IADD3 R24, P5, R26, R14, RZ ;  /* 0x0000000e1a187210 */ /* 0x010fe20007fbe0ff */
[----:B-----5:R-:W-:Y:S01]  /*2ec0*/  FMUL R15, R157, R10 ;  /* 0x0000000a9d0f7220 */ /* 0x020fe20000400000 */
        /* <DEDUP_REMOVED lines=11> */
.L_x_60:
[----:B------:R-:W-:Y:S05]  /*2f80*/  BSYNC B1 ;  /* 0x0000000000017941 */ /* 0x000fea0003800000 */
.L_x_59:
[----:B---3-5:R-:W-:Y:S01]  /*2f90*/  FMUL R20, R157, R10 ;  /* 0x0000000a9d147220 */ /* 0x028fe20000400000 */
        /* <DEDUP_REMOVED lines=10> */
.L_x_62:
[----:B------:R-:W-:Y:S05]  /*3040*/  BSYNC B1 ;  /* 0x0000000000017941 */ /* 0x000fea0003800000 */
.L_x_61:
        /* <DEDUP_REMOVED lines=12> */
.L_x_64:
[----:B------:R-:W-:Y:S05]  /*3110*/  BSYNC B1 ;  /* 0x0000000000017941 */ /* 0x000fea0003800000 */
.L_x_63:
[----:B---3-5:R-:W-:Y:S01]  /*3120*/  FMUL R32, R157, R10 ;  /* 0x0000000a9d207220 */ /* 0x028fe20000400000 */
        /* <DEDUP_REMOVED lines=9> */
.L_x_66:
[----:B------:R-:W-:Y:S05]  /*31c0*/  BSYNC B1 ;  /* 0x0000000000017941 */ /* 0x000fea0003800000 */
.L_x_65:
[----:B0-----:R-:W-:Y:S01]  /*31d0*/  IADD3 R16, P5, R18, R14, RZ ;  /* 0x0000000e12107210 */ /* 0x001fe20007fbe0ff */
[----:B-1---5:R-:W-:Y:S01]  /*31e0*/  FMUL R15, R157, R10 ;  /* 0x0000000a9d0f7220 */ /* 0x022fe20000400000 */
        /* <DEDUP_REMOVED lines=11> */
.L_x_68:
[----:B------:R-:W-:Y:S05]  /*32a0*/  BSYNC B1 ;  /* 0x0000000000017941 */ /* 0x000fea0003800000 */
.L_x_67:
[----:B0----5:R-:W-:Y:S01]  /*32b0*/  FMUL R16, R157, R10 ;  /* 0x0000000a9d107220 */ /* 0x021fe20000400000 */
[----:B------:R-:W-:Y:S01]  /*32c0*/  IMAD.X R33, R29, 0x1, R13, P5 ;  /* 0x000000011d217824 */ /* 0x000fe200028e060d */
[----:B------:R-:W-:Y:S01]  /*32d0*/  ISETP.GT.AND P4, PT, R11, RZ, P2 ;  /* 0x000000ff0b00720c */ /* 0x000fe20001784270 */
[----:B------:R-:W-:Y:S01]  /*32e0*/  BSSY B1, `(.L_x_69) ;  /* 0x0000008000017945 */ /* 0x000fe20003800000 */
[----:B------:R-:W-:Y:S01]  /*32f0*/  FFMA R47, R47, R9, R16 ;  /* 0x000000092f2f7223 */ /* 0x000fe20000000010 */
[----:B------:R-:W-:Y:S02]  /*3300*/  IADD3 R16, P6, R20, UR9, RZ ;  /* 0x0000000914107c10 */ /* 0x000fe4000ffde0ff */
[----:B-1----:R-:W-:Y:S02]  /*3310*/  IADD3 R18, P5, R24, R7, RZ ;  /* 0x0000000718127210 */ /* 0x002fe40007fbe0ff */
[----:B------:R0:W-:Y:S01]  /*3320*/  @P1 STG.E desc[UR14][R32.64], R47 ;  /* 0x0000002f20001986 */ /* 0x0001e2000c10190e */
[----:B------:R-:W-:-:S05]  /*3330*/  IADD3.X R17, R21, UR10, RZ, P6, !PT ;  /* 0x0000000a15117c10 */ /* 0x000fca000b7fe4ff */
[----:B------:R-:W-:Y:S05]  /*3340*/  @!P4 BRA `(.L_x_70) ;  /* 0x000000000004c947 */ /* 0x000fea0003800000 */
[----:B------:R1:W5:Y:S02]  /*3350*/  LDG.E.LTC128B R157, desc[UR14][R16.64] ;  /* 0x0000000e109d7981 */ /* 0x000364000c1e1920 */
.L_x_70:
[----:B------:R-:W-:Y:S05]  /*3360*/  BSYNC B1 ;  /* 0x0000000000017941 */ /* 0x000fea0003800000 */
.L_x_69:
        /* <DEDUP_REMOVED lines=8> */
[----:B------:R-:W-:-:S04]  /*33f0*/  IADD3 R22, P4, R26, UR9, RZ ;  /* 0x000000091a167c10 */ /* 0x000fc8000ff9e0ff */
[----:B------:R-:W-:Y:S01]  /*3400*/  IADD3.X R23, R27, UR10, RZ, P4, !PT ;  /* 0x0000000a1b177c10 */ /* 0x000fe2000a7fe4ff */
[----:B------:R-:W-:Y:S08]  /*3410*/  @!P5 BRA `(.L_x_72) ;  /* 0x000000000004d947 */ /* 0x000ff00003800000 */
[----:B------:R0:W5:Y:S02]  /*3420*/  LDG.E.LTC128B R157, desc[UR14][R22.64] ;  /* 0x0000000e169d7981 */ /* 0x000164000c1e1920 */
.L_x_72:
[----:B------:R-:W-:Y:S05]  /*3430*/  BSYNC B1 ;  /* 0x0000000000017941 */ /* 0x000fea0003800000 */
.L_x_71:
        /* <DEDUP_REMOVED lines=10> */
.L_x_74:
[----:B------:R-:W-:Y:S05]  /*34e0*/  BSYNC B1 ;  /* 0x0000000000017941 */ /* 0x000fea0003800000 */
.L_x_73:
        /* <DEDUP_REMOVED lines=13> */
.L_x_76:
[----:B------:R-:W-:Y:S05]  /*35c0*/  BSYNC B1 ;  /* 0x0000000000017941 */ /* 0x000fea0003800000 */
.L_x_75:
[----:B----45:R-:W-:Y:S01]  /*35d0*/  FMUL R20, R157, R10 ;  /* 0x0000000a9d147220 */ /* 0x030fe20000400000 */
        /* <DEDUP_REMOVED lines=10> */
.L_x_78:
[----:B------:R-:W-:Y:S05]  /*3680*/  BSYNC B1 ;  /* 0x0000000000017941 */ /* 0x000fea0003800000 */
.L_x_77:
[----:B------:R-:W-:Y:S01]  /*3690*/  ISETP.GT.AND P1, PT, R12, 0x39, PT ;  /* 0x000000390c00780c */ /* 0x000fe20003f24270 */
[----:B------:R-:W-:Y:S02]  /*36a0*/  IMAD.X R25, R19, 0x1, R8, P5 ;  /* 0x0000000113197824 */ /* 0x000fe400028e0608 */
[----:B-----5:R-:W-:Y:S01]  /*36b0*/  FMUL R15, R157, R10 ;  /* 0x0000000a9d0f7220 */ /* 0x020fe20000400000 */
[----:B------:R-:W-:Y:S01]  /*36c0*/  BSSY B1, `(.L_x_79) ;  /* 0x0000009000017945 */ /* 0x000fe20003800000 */
[----:B------:R-:W-:Y:S02]  /*36d0*/  ISETP.GT.AND P5, PT, R11, RZ, P1 ;  /* 0x000000ff0b00720c */ /* 0x000fe40000fa4270 */
[----:B------:R-:W-:Y:S01]  /*36e0*/  FFMA R15, R52, R9, R15 ;  /* 0x00000009340f7223 */ /* 0x000fe2000000000f */
[----:B---3--:R-:W-:-:S04]  /*36f0*/  IADD3 R30, P6, R28, R7, RZ ;  /* 0x000000071c1e7210 */ /* 0x008fc80007fde0ff */
[----:B------:R3:W-:Y:S01]  /*3700*/  @P4 STG.E desc[UR14][R24.64], R15 ;  /* 0x0000000f18004986 */ /* 0x0007e2000c10190e */
[----:B------:R-:W-:-:S04]  /*3710*/  IADD3 R26, P4, R22, UR9, RZ ;  /* 0x00000009161a7c10 */ /* 0x000fc8000ff9e0ff */
[----:B------:R-:W-:Y:S01]  /*3720*/  IADD3.X R27, R23, UR10, RZ, P4, !PT ;  /* 0x0000000a171b7c10 */ /* 0x000fe2000a7fe4ff */
[----:B------:R-:W-:Y:S08]  /*3730*/  @!P5 BRA `(.L_x_80) ;  /* 0x000000000004d947 */ /* 0x000ff00003800000 */
[----:B------:R0:W5:Y:S02]  /*3740*/  LDG.E.LTC128B R157, desc[UR14][R26.64] ;  /* 0x0000000e1a9d7981 */ /* 0x000164000c1e1920 */
.L_x_80:
[----:B------:R-:W-:Y:S05]  /*3750*/  BSYNC B1 ;  /* 0x0000000000017941 */ /* 0x000fea0003800000 */
.L_x_79:
[----:B0----5:R-:W-:Y:S01]  /*3760*/  FMUL R32, R157, R10 ;  /* 0x0000000a9d207220 */ /* 0x021fe20000400000 */
[----:B------:R-:W-:Y:S01]  /*3770*/  IMAD.X R31, R29, 0x1, R8, P6 ;  /* 0x000000011d1f7824 */ /* 0x000fe200030e0608 */
[----:B------:R-:W-:Y:S01]  /*3780*/  ISETP.GT.AND P4, PT, R11, 0x8, P2 ;  /* 0x000000080b00780c */ /* 0x000fe20001784270 */
[----:B------:R-:W-:Y:S01]  /*3790*/  BSSY B1, `(.L_x_81) ;  /* 0x0000007000017945 */ /* 0x000fe20003800000 */
[----:B------:R-:W-:Y:S01]  /*37a0*/  FFMA R53, R53, R9, R32 ;  /* 0x0000000935357223 */ /* 0x000fe20000000020 */
[----:B-1----:R-:W-:-:S04]  /*37b0*/  IADD3 R16, P2, R16, UR7, RZ ;  /* 0x0000000710107c10 */ /* 0x002fc8000ff5e0ff */
[----:B------:R0:W-:Y:S01]  /*37c0*/  @P5 STG.E desc[UR14][R30.64], R53 ;  /* 0x000000351e005986 */ /* 0x0001e2000c10190e */
[----:B------:R-:W-:-:S05]  /*37d0*/  IADD3.X R17, R17, UR8, RZ, P2, !PT ;  /* 0x0000000811117c10 */ /* 0x000fca00097fe4ff */
[----:B------:R-:W-:Y:S05]  /*37e0*/  @!P4 BRA `(.L_x_82) ;  /* 0x000000000004c947 */ /* 0x000fea0003800000 */
[----:B------:R1:W5:Y:S02]  /*37f0*/  LDG.E.LTC128B R157, desc[UR14][R16.64] ;  /* 0x0000000e109d7981 */ /* 0x000364000c1e1920 */
.L_x_82:
[----:B------:R-:W-:Y:S05]  /*3800*/  BSYNC B1 ;  /* 0x0000000000017941 */ /* 0x000fea0003800000 */
.L_x_81:
[----:B-1----:R-:W-:Y:S01]  /*3810*/  IADD3 R16, P5, R18, R14, RZ ;  /* 0x0000000e12107210 */ /* 0x002fe20007fbe0ff */
[----:B---3-5:R-:W-:Y:S01]  /*3820*/  FMUL R15, R157, R10 ;  /* 0x0000000a9d0f7220 */ /* 0x028fe20000400000 */
        /* <DEDUP_REMOVED lines=11> */
.L_x_84:
[----:B------:R-:W-:Y:S05]  /*38e0*/  BSYNC B1 ;  /* 0x0000000000017941 */ /* 0x000fea0003800000 */
.L_x_83:
[----:B-1---5:R-:W-:Y:S01]  /*38f0*/  FMUL R16, R157, R10 ;  /* 0x0000000a9d107220 */ /* 0x022fe20000400000 */
[----:B------:R-:W-:Y:S01]  /*3900*/  IMAD.X R33, R29, 0x1, R13, P5 ;  /* 0x000000011d217824 */ /* 0x000fe200028e060d */
[----:B------:R-:W-:Y:S01]  /*3910*/  ISETP.GT.AND P4, PT, R11, RZ, P2 ;  /* 0x000000ff0b00720c */ /* 0x000fe20001784270 */
[----:B------:R-:W-:Y:S01]  /*3920*/  BSSY B1, `(.L_x_85) ;  /* 0x0000008000017945 */ /* 0x000fe20003800000 */
[----:B------:R-:W-:Y:S01]  /*3930*/  FFMA R55, R55, R9, R16 ;  /* 0x0000000937377223 */ /* 0x000fe20000000010 */
[----:B------:R-:W-:Y:S02]  /*3940*/  IADD3 R16, P6, R20, UR9, RZ ;  /* 0x0000000914107c10 */ /* 0x000fe4000ffde0ff */
[----:B---3--:R-:W-:Y:S02]  /*3950*/  IADD3 R18, P5, R24, R7, RZ ;  /* 0x0000000718127210 */ /* 0x008fe40007fbe0ff */
[----:B------:R1:W-:Y:S01]  /*3960*/  @P1 STG.E desc[UR14][R32.64], R55 ;  /* 0x0000003720001986 */ /* 0x0003e2000c10190e */
[----:B------:R-:W-:-:S05]  /*3970*/  IADD3.X R17, R21, UR10, RZ, P6, !PT ;  /* 0x0000000a15117c10 */ /* 0x000fca000b7fe4ff */
[----:B------:R-:W-:Y:S05]  /*3980*/  @!P4 BRA `(.L_x_86) ;  /* 0x000000000004c947 */ /* 0x000fea0003800000 */
[----:B------:R3:W5:Y:S02]  /*3990*/  LDG.E.LTC128B R157, desc[UR14][R16.64] ;  /* 0x0000000e109d7981 */ /* 0x000764000c1e1920 */
.L_x_86:
[----:B------:R-:W-:Y:S05]  /*39a0*/  BSYNC B1 ;  /* 0x0000000000017941 */ /* 0x000fea0003800000 */
.L_x_85:
        /* <DEDUP_REMOVED lines=12> */
.L_x_88:
[----:B------:R-:W-:Y:S05]  /*3a70*/  BSYNC B1 ;  /* 0x0000000000017941 */ /* 0x000fea0003800000 */
.L_x_87:
[----:B-1---5:R-:W-:Y:S01]  /*3a80*/  FMUL R32, R157, R10 ;  /* 0x0000000a9d207220 */ /* 0x022fe20000400000 */
        /* <DEDUP_REMOVED lines=9> */
.L_x_90:
[----:B------:R-:W-:Y:S05]  /*3b20*/  BSYNC B1 ;  /* 0x0000000000017941 */ /* 0x000fea0003800000 */
.L_x_89:
[----:B----4-:R-:W-:Y:S01]  /*3b30*/  IADD3 R20, P5, R24, R14, RZ ;  /* 0x0000000e18147210 */ /* 0x010fe20007fbe0ff */
[----:B0----5:R-:W-:Y:S01]  /*3b40*/  FMUL R15, R157, R10 ;  /* 0x0000000a9d0f7220 */ /* 0x021fe20000400000 */
        /* <DEDUP_REMOVED lines=11> */
.L_x_92:
[----:B------:R-:W-:Y:S05]  /*3c00*/  BSYNC B1 ;  /* 0x0000000000017941 */ /* 0x000fea0003800000 */
.L_x_91:
        /* <DEDUP_REMOVED lines=11> */
.L_x_94:
[----:B------:R-:W-:Y:S05]  /*3cc0*/  BSYNC B1 ;  /* 0x0000000000017941 */ /* 0x000fea0003800000 */
.L_x_93:
        /* <DEDUP_REMOVED lines=12> */
.L_x_96:
[----:B------:R-:W-:Y:S05]  /*3d90*/  BSYNC B1 ;  /* 0x0000000000017941 */ /* 0x000fea0003800000 */
.L_x_95:
[----:B0----5:R-:W-:Y:S01]  /*3da0*/  FMUL R32, R157, R10 ;  /* 0x0000000a9d207220 */ /* 0x021fe20000400000 */
        /* <DEDUP_REMOVED lines=9> */
.L_x_98:
[----:B------:R-:W-:Y:S05]  /*3e40*/  BSYNC B1 ;  /* 0x0000000000017941 */ /* 0x000fea0003800000 */
.L_x_97:
[----:B---3--:R-:W-:Y:S01]  /*3e50*/  IADD3 R16, P5, R18, R14, RZ ;  /* 0x0000000e12107210 */ /* 0x008fe20007fbe0ff */
        /* <DEDUP_REMOVED lines=12> */
.L_x_100:
[----:B------:R-:W-:Y:S05]  /*3f20*/  BSYNC B1 ;  /* 0x0000000000017941 */ /* 0x000fea0003800000 */
.L_x_99:
[----:B---3-5:R-:W-:Y:S01]  /*3f30*/  FMUL R16, R157, R10 ;  /* 0x0000000a9d107220 */ /* 0x028fe20000400000 */
        /* <DEDUP_REMOVED lines=10> */
.L_x_102:
[----:B------:R-:W-:Y:S05]  /*3fe0*/  BSYNC B1 ;  /* 0x0000000000017941 */ /* 0x000fea0003800000 */
.L_x_101:
[----:B------:R-:W-:Y:S01]  /*3ff0*/  ISETP.GT.AND P1, PT, R12, 0x51, PT ;  /* 0x000000510c00780c */ /* 0x000fe20003f24270 */
[----:B------:R-:W-:Y:S02]  /*4000*/  IMAD.X R19, R25, 0x1, R8, P5 ;  /* 0x0000000119137824 */ /* 0x000fe400028e0608 */
[----:B-----5:R-:W-:Y:S01]  /*4010*/  FMUL R15, R157, R10 ;  /* 0x0000000a9d0f7220 */ /* 0x020fe20000400000 */
[----:B------:R-:W-:Y:S01]  /*4020*/  BSSY B1, `(.L_x_103) ;  /* 0x0000009000017945 */ /* 0x000fe20003800000 */
[----:B------:R-:W-:Y:S02]  /*4030*/  ISETP.GT.AND P5, PT, R11, RZ, P1 ;  /* 0x000000ff0b00720c */ /* 0x000fe40000fa4270 */
[----:B------:R-:W-:Y:S01]  /*4040*/  FFMA R15, R64, R9, R15 ;  /* 0x00000009400f7223 */ /* 0x000fe2000000000f */
[----:B-1----:R-:W-:-:S04]  /*4050*/  IADD3 R28, P6, R30, R7, RZ ;  /* 0x000000071e1c7210 */ /* 0x002fc80007fde0ff */
[----:B------:R1:W-:Y:S01]  /*4060*/  @P4 STG.E desc[UR14][R18.64], R15 ;  /* 0x0000000f12004986 */ /* 0x0003e2000c10190e */
[----:B------:R-:W-:-:S04]  /*4070*/  IADD3 R22, P4, R26, UR9, RZ ;  /* 0x000000091a167c10 */ /* 0x000fc8000ff9e0ff */
[----:B------:R-:W-:Y:S01]  /*4080*/  IADD3.X R23, R27, UR10, RZ, P4, !PT ;  /* 0x0000000a1b177c10 */ /* 0x000fe2000a7fe4ff */
[----:B------:R-:W-:Y:S08]  /*4090*/  @!P5 BRA `(.L_x_104) ;  /* 0x000000000004d947 */ /* 0x000ff00003800000 */
[----:B------:R0:W5:Y:S02]  /*40a0*/  LDG.E.LTC128B R157, desc[UR14][R22.64] ;  /* 0x0000000e169d7981 */ /* 0x000164000c1e1920 */
.L_x_104:
[----:B------:R-:W-:Y:S05]  /*40b0*/  BSYNC B1 ;  /* 0x0000000000017941 */ /* 0x000fea0003800000 */
.L_x_103:
        /* <DEDUP_REMOVED lines=10> */
.L_x_106:
[----:B------:R-:W-:Y:S05]  /*4160*/  BSYNC B1 ;  /* 0x0000000000017941 */ /* 0x000fea0003800000 */
.L_x_105:
[----:B----4-:R-:W-:Y:S01]  /*4170*/  IADD3 R20, P5, R24, R14, RZ ;  /* 0x0000000e18147210 */ /* 0x010fe20007fbe0ff */
        /* <DEDUP_REMOVED lines=12> */
.L_x_108:
[----:B------:R-:W-:Y:S05]  /*4240*/  BSYNC B1 ;  /* 0x0000000000017941 */ /* 0x000fea0003800000 */
.L_x_107:
[----:B-1---5:R-:W-:Y:S01]  /*4250*/  FMUL R20, R157, R10 ;  /* 0x0000000a9d147220 */ /* 0x022fe20000400000 */
        /* <DEDUP_REMOVED lines=10> */
.L_x_110:
[----:B------:R-:W-:Y:S05]  /*4300*/  BSYNC B1 ;  /* 0x0000000000017941 */ /* 0x000fea0003800000 */
.L_x_109:
        /* <DEDUP_REMOVED lines=12> */
.L_x_112:
[----:B------:R-:W-:Y:S05]  /*43d0*/  BSYNC B1 ;  /* 0x0000000000017941 */ /* 0x000fea0003800000 */
.L_x_111:
[----:B-1---5:R-:W-:Y:S01]  /*43e0*/  FMUL R32, R157, R10 ;  /* 0x0000000a9d207220 */ /* 0x022fe20000400000 */
        /* <DEDUP_REMOVED lines=9> */
.L_x_114:
[----:B------:R-:W-:Y:S05]  /*4480*/  BSYNC B1 ;  /* 0x0000000000017941 */ /* 0x000fea0003800000 */
.L_x_113:
[----:B---3--:R-:W-:Y:S01]  /*4490*/  IADD3 R16, P5, R18, R14, RZ ;  /* 0x0000000e12107210 */ /* 0x008fe20007fbe0ff */
        /* <DEDUP_REMOVED lines=12> */
.L_x_116:
[----:B------:R-:W-:Y:S05]  /*4560*/  BSYNC B1 ;  /* 0x0000000000017941 */ /* 0x000fea0003800000 */
.L_x_115:
[----:B0----5:R-:W-:Y:S01]  /*4570*/  FMUL R16, R157, R10 ;  /* 0x0000000a9d107220 */ /* 0x021fe20000400000 */
        /* <DEDUP_REMOVED lines=10> */
.L_x_118:
[----:B------:R-:W-:Y:S05]  /*4620*/  BSYNC B1 ;  /* 0x0000000000017941 */ /* 0x000fea0003800000 */
.L_x_117:
        /* <DEDUP_REMOVED lines=12> */
.L_x_120:
[----:B------:R-:W-:Y:S05]  /*46f0*/  BSYNC B1 ;  /* 0x0000000000017941 */ /* 0x000fea0003800000 */
.L_x_119:
        /* <DEDUP_REMOVED lines=10> */
.L_x_122:
[----:B------:R-:W-:Y:S05]  /*47a0*/  BSYNC B1 ;  /* 0x0000000000017941 */ /* 0x000fea0003800000 */
.L_x_121:
        /* <DEDUP_REMOVED lines=13> */
.L_x_124:
[----:B------:R-:W-:Y:S05]  /*4880*/  BSYNC B1 ;  /* 0x0000000000017941 */ /* 0x000fea0003800000 */
.L_x_123:
        /* <DEDUP_REMOVED lines=11> */
.L_x_126:
[----:B------:R-:W-:Y:S05]  /*4940*/  BSYNC B1 ;  /* 0x0000000000017941 */ /* 0x000fea0003800000 */
.L_x_125:
        /* <DEDUP_REMOVED lines=12> */
.L_x_128:
[----:B------:R-:W-:Y:S05]  /*4a10*/  BSYNC B1 ;  /* 0x0000000000017941 */ /* 0x000fea0003800000 */
.L_x_127:
        /* <DEDUP_REMOVED lines=10> */
.L_x_130:
[----:B------:R-:W-:Y:S05]  /*4ac0*/  BSYNC B1 ;  /* 0x0000000000017941 */ /* 0x000fea0003800000 */
.L_x_129:
[----:B---3--:R-:W-:Y:S01]  /*4ad0*/  IADD3 R16, P5, R18, R14, RZ ;  /* 0x0000000e12107210 */ /* 0x008fe20007fbe0ff */
        /* <DEDUP_REMOVED lines=12> */
.L_x_132:
[----:B------:R-:W-:Y:S05]  /*4ba0*/  BSYNC B1 ;  /* 0x0000000000017941 */ /* 0x000fea0003800000 */
.L_x_131:
        /* <DEDUP_REMOVED lines=11> */
.L_x_134:
[----:B------:R-:W-:Y:S05]  /*4c60*/  BSYNC B1 ;  /* 0x0000000000017941 */ /* 0x000fea0003800000 */
.L_x_133:
        /* <DEDUP_REMOVED lines=12> */
.L_x_136:
[----:B------:R-:W-:Y:S05]  /*4d30*/  BSYNC B1 ;  /* 0x0000000000017941 */ /* 0x000fea0003800000 */
.L_x_135:
        /* <DEDUP_REMOVED lines=10> */
.L_x_138:
[----:B------:R-:W-:Y:S05]  /*4de0*/  BSYNC B1 ;  /* 0x0000000000017941 */ /* 0x000fea0003800000 */
.L_x_137:
        /* <DEDUP_REMOVED lines=13> */
.L_x_140:
[----:B------:R-:W-:Y:S05]  /*4ec0*/  BSYNC B1 ;  /* 0x0000000000017941 */ /* 0x000fea0003800000 */
.L_x_139:
        /* <DEDUP_REMOVED lines=11> */
.L_x_142:
[----:B------:R-:W-:Y:S05]  /*4f80*/  BSYNC B1 ;  /* 0x0000000000017941 */ /* 0x000fea0003800000 */
.L_x_141:
        /* <DEDUP_REMOVED lines=12> */
.L_x_144:
[----:B------:R-:W-:Y:S05]  /*5050*/  BSYNC B1 ;  /* 0x0000000000017941 */ /* 0x000fea0003800000 */
.L_x_143:
        /* <DEDUP_REMOVED lines=10> */
.L_x_146:
[----:B------:R-:W-:Y:S05]  /*5100*/  BSYNC B1 ;  /* 0x0000000000017941 */ /* 0x000fea0003800000 */
.L_x_145:
        /* <DEDUP_REMOVED lines=13> */
.L_x_148:
[----:B------:R-:W-:Y:S05]  /*51e0*/  BSYNC B1 ;  /* 0x0000000000017941 */ /* 0x000fea0003800000 */
.L_x_147:
        /* <DEDUP_REMOVED lines=11> */
.L_x_150:
[----:B------:R-:W-:Y:S05]  /*52a0*/  BSYNC B1 ;  /* 0x0000000000017941 */ /* 0x000fea0003800000 */
.L_x_149:
        /* <DEDUP_REMOVED lines=12> */
.L_x_152:
[----:B------:R-:W-:Y:S05]  /*5370*/  BSYNC B1 ;  /* 0x0000000000017941 */ /* 0x000fea0003800000 */
.L_x_151:
        /* <DEDUP_REMOVED lines=10> */
.L_x_154:
[----:B------:R-:W-:Y:S05]  /*5420*/  BSYNC B1 ;  /* 0x0000000000017941 */ /* 0x000fea0003800000 */
.L_x_153:
        /* <DEDUP_REMOVED lines=13> */
.L_x_156:
[----:B------:R-:W-:Y:S05]  /*5500*/  BSYNC B1 ;  /* 0x0000000000017941 */ /* 0x000fea0003800000 */
.L_x_155:
        /* <DEDUP_REMOVED lines=11> */
.L_x_158:
[----:B------:R-:W-:Y:S05]  /*55c0*/  BSYNC B1 ;  /* 0x0000000000017941 */ /* 0x000fea0003800000 */
.L_x_157:
        /* <DEDUP_REMOVED lines=12> */
.L_x_160:
[----:B------:R-:W-:Y:S05]  /*5690*/  BSYNC B1 ;  /* 0x0000000000017941 */ /* 0x000fea0003800000 */
.L_x_159:
        /* <DEDUP_REMOVED lines=10> */
.L_x_162:
[----:B------:R-:W-:Y:S05]  /*5740*/  BSYNC B1 ;  /* 0x0000000000017941 */ /* 0x000fea0003800000 */
.L_x_161:
        /* <DEDUP_REMOVED lines=13> */
.L_x_164:
[----:B------:R-:W-:Y:S05]  /*5820*/  BSYNC B1 ;  /* 0x0000000000017941 */ /* 0x000fea0003800000 */
.L_x_163:
        /* <DEDUP_REMOVED lines=11> */
.L_x_166:
[----:B------:R-:W-:Y:S05]  /*58e0*/  BSYNC B1 ;  /* 0x0000000000017941 */ /* 0x000fea0003800000 */
.L_x_165:
        /* <DEDUP_REMOVED lines=12> */
.L_x_168:
[----:B------:R-:W-:Y:S05]  /*59b0*/  BSYNC B1 ;  /* 0x0000000000017941 */ /* 0x000fea0003800000 */
.L_x_167:
        /* <DEDUP_REMOVED lines=10> */
.L_x_170:
[----:B------:R-:W-:Y:S05]  /*5a60*/  BSYNC B1 ;  /* 0x0000000000017941 */ /* 0x000fea0003800000 */
.L_x_169:
        /* <DEDUP_REMOVED lines=13> */
.L_x_172:
[----:B------:R-:W-:Y:S05]  /*5b40*/  BSYNC B1 ;  /* 0x0000000000017941 */ /* 0x000fea0003800000 */
.L_x_171:
        /* <DEDUP_REMOVED lines=11> */
.L_x_174:
[----:B------:R-:W-:Y:S05]  /*5c00*/  BSYNC B1 ;  /* 0x0000000000017941 */ /* 0x000fea0003800000 */
.L_x_173:
        /* <DEDUP_REMOVED lines=12> */
.L_x_176:
[----:B------:R-:W-:Y:S05]  /*5cd0*/  BSYNC B1 ;  /* 0x0000000000017941 */ /* 0x000fea0003800000 */
.L_x_175:
        /* <DEDUP_REMOVED lines=10> */
.L_x_178:
[----:B------:R-:W-:Y:S05]  /*5d80*/  BSYNC B1 ;  /* 0x0000000000017941 */ /* 0x000fea0003800000 */
.L_x_177:
        /* <DEDUP_REMOVED lines=13> */
.L_x_180:
[----:B------:R-:W-:Y:S05]  /*5e60*/  BSYNC B1 ;  /* 0x0000000000017941 */ /* 0x000fea0003800000 */
.L_x_179:
        /* <DEDUP_REMOVED lines=11> */
.L_x_182:
[----:B------:R-:W-:Y:S05]  /*5f20*/  BSYNC B1 ;  /* 0x0000000000017941 */ /* 0x000fea0003800000 */
.L_x_181:
        /* <DEDUP_REMOVED lines=12> */
.L_x_184:
[----:B------:R-:W-:Y:S05]  /*5ff0*/  BSYNC B1 ;  /* 0x0000000000017941 */ /* 0x000fea0003800000 */
.L_x_183:
        /* <DEDUP_REMOVED lines=10> */
.L_x_186:
[----:B------:R-:W-:Y:S05]  /*60a0*/  BSYNC B1 ;  /* 0x0000000000017941 */ /* 0x000fea0003800000 */
.L_x_185:
        /* <DEDUP_REMOVED lines=13> */
.L_x_188:
[----:B------:R-:W-:Y:S05]  /*6180*/  BSYNC B1 ;  /* 0x0000000000017941 */ /* 0x000fea0003800000 */
.L_x_187:
        /* <DEDUP_REMOVED lines=11> */
.L_x_190:
[----:B------:R-:W-:Y:S05]  /*6240*/  BSYNC B1 ;  /* 0x0000000000017941 */ /* 0x000fea0003800000 */
.L_x_189:
        /* <DEDUP_REMOVED lines=12> */
.L_x_192:
[----:B------:R-:W-:Y:S05]  /*6310*/  BSYNC B1 ;  /* 0x0000000000017941 */ /* 0x000fea0003800000 */
.L_x_191:
        /* <DEDUP_REMOVED lines=10> */
.L_x_194:
[----:B------:R-:W-:Y:S05]  /*63c0*/  BSYNC B1 ;  /* 0x0000000000017941 */ /* 0x000fea0003800000 */
.L_x_193:
        /* <DEDUP_REMOVED lines=13> */
.L_x_196:
[----:B------:R-:W-:Y:S05]  /*64a0*/  BSYNC B1 ;  /* 0x0000000000017941 */ /* 0x000fea0003800000 */
.L_x_195:
        /* <DEDUP_REMOVED lines=11> */
.L_x_198:
[----:B------:R-:W-:Y:S05]  /*6560*/  BSYNC B1 ;  /* 0x0000000000017941 */ /* 0x000fea0003800000 */
.L_x_197:
        /* <DEDUP_REMOVED lines=12> */
.L_x_200:
[----:B------:R-:W-:Y:S05]  /*6630*/  BSYNC B1 ;  /* 0x0000000000017941 */ /* 0x000fea0003800000 */
.L_x_199:
        /* <DEDUP_REMOVED lines=10> */
.L_x_202:
[----:B------:R-:W-:Y:S05]  /*66e0*/  BSYNC B1 ;  /* 0x0000000000017941 */ /* 0x000fea0003800000 */
.L_x_201:
        /* <DEDUP_REMOVED lines=13> */
.L_x_204:
[----:B------:R-:W-:Y:S05]  /*67c0*/  BSYNC B1 ;  /* 0x0000000000017941 */ /* 0x000fea0003800000 */
.L_x_203:
        /* <DEDUP_REMOVED lines=11> */
.L_x_206:
[----:B------:R-:W-:Y:S05]  /*6880*/  BSYNC B1 ;  /* 0x0000000000017941 */ /* 0x000fea0003800000 */
.L_x_205:
        /* <DEDUP_REMOVED lines=12> */
.L_x_208:
[----:B------:R-:W-:Y:S05]  /*6950*/  BSYNC B1 ;  /* 0x0000000000017941 */ /* 0x000fea0003800000 */
.L_x_207:
        /* <DEDUP_REMOVED lines=10> */
.L_x_210:
[----:B------:R-:W-:Y:S05]  /*6a00*/  BSYNC B1 ;  /* 0x0000000000017941 */ /* 0x000fea0003800000 */
.L_x_209:
        /* <DEDUP_REMOVED lines=13> */
.L_x_212:
[----:B------:R-:W-:Y:S05]  /*6ae0*/  BSYNC B1 ;  /* 0x0000000000017941 */ /* 0x000fea0003800000 */
.L_x_211:
        /* <DEDUP_REMOVED lines=11> */
.L_x_214:
[----:B------:R-:W-:Y:S05]  /*6ba0*/  BSYNC B1 ;  /* 0x0000000000017941 */ /* 0x000fea0003800000 */
.L_x_213:
        /* <DEDUP_REMOVED lines=12> */
.L_x_216:
[----:B------:R-:W-:Y:S05]  /*6c70*/  BSYNC B1 ;  /* 0x0000000000017941 */ /* 0x000fea0003800000 */
.L_x_215:
        /* <DEDUP_REMOVED lines=10> */
.L_x_218:
[----:B------:R-:W-:Y:S05]  /*6d20*/  BSYNC B1 ;  /* 0x0000000000017941 */ /* 0x000fea0003800000 */
.L_x_217:
        /* <DEDUP_REMOVED lines=13> */
.L_x_220:
[----:B------:R-:W-:Y:S05]  /*6e00*/  BSYNC B1 ;  /* 0x0000000000017941 */ /* 0x000fea0003800000 */
.L_x_219:
        /* <DEDUP_REMOVED lines=11> */
.L_x_222:
[----:B------:R-:W-:Y:S05]  /*6ec0*/  BSYNC B1 ;  /* 0x0000000000017941 */ /* 0x000fea0003800000 */
.L_x_221:
        /* <DEDUP_REMOVED lines=12> */
.L_x_224:
[----:B------:R-:W-:Y:S05]  /*6f90*/  BSYNC B1 ;  /* 0x0000000000017941 */ /* 0x000fea0003800000 */
.L_x_223:
        /* <DEDUP_REMOVED lines=10> */
.L_x_226:
[----:B------:R-:W-:Y:S05]  /*7040*/  BSYNC B1 ;  /* 0x0000000000017941 */ /* 0x000fea0003800000 */
.L_x_225:
        /* <DEDUP_REMOVED lines=13> */
.L_x_228:
[----:B------:R-:W-:Y:S05]  /*7120*/  BSYNC B1 ;  /* 0x0000000000017941 */ /* 0x000fea0003800000 */
.L_x_227:
        /* <DEDUP_REMOVED lines=11> */
.L_x_230:
[----:B------:R-:W-:Y:S05]  /*71e0*/  BSYNC B1 ;  /* 0x0000000000017941 */ /* 0x000fea0003800000 */
.L_x_229:
        /* <DEDUP_REMOVED lines=12> */
.L_x_232:
[----:B------:R-:W-:Y:S05]  /*72b0*/  BSYNC B1 ;  /* 0x0000000000017941 */ /* 0x000fea0003800000 */
.L_x_231:
        /* <DEDUP_REMOVED lines=10> */
.L_x_234:
[----:B------:R-:W-:Y:S05]  /*7360*/  BSYNC B1 ;  /* 0x0000000000017941 */ /* 0x000fea0003800000 */
.L_x_233:
        /* <DEDUP_REMOVED lines=13> */
.L_x_236:
[----:B------:R-:W-:Y:S05]  /*7440*/  BSYNC B1 ;  /* 0x0000000000017941 */ /* 0x000fea0003800000 */
.L_x_235:
        /* <DEDUP_REMOVED lines=11> */
.L_x_238:
[----:B------:R-:W-:Y:S05]  /*7500*/  BSYNC B1 ;  /* 0x0000000000017941 */ /* 0x000fea0003800000 */
.L_x_237:
        /* <DEDUP_REMOVED lines=12> */
.L_x_240:
[----:B------:R-:W-:Y:S05]  /*75d0*/  BSYNC B1 ;  /* 0x0000000000017941 */ /* 0x000fea0003800000 */
.L_x_239:
        /* <DEDUP_REMOVED lines=10> */
.L_x_242:
[----:B------:R-:W-:Y:S05]  /*7680*/  BSYNC B1 ;  /* 0x0000000000017941 */ /* 0x000fea0003800000 */
.L_x_241:
        /* <DEDUP_REMOVED lines=13> */
.L_x_244:
[----:B------:R-:W-:Y:S05]  /*7760*/  BSYNC B1 ;  /* 0x0000000000017941 */ /* 0x000fea0003800000 */
.L_x_243:
        /* <DEDUP_REMOVED lines=11> */
.L_x_246:
[----:B------:R-:W-:Y:S05]  /*7820*/  BSYNC B1 ;  /* 0x0000000000017941 */ /* 0x000fea0003800000 */
.L_x_245:
        /* <DEDUP_REMOVED lines=12> */
.L_x_248:
[----:B------:R-:W-:Y:S05]  /*78f0*/  BSYNC B1 ;  /* 0x0000000000017941 */ /* 0x000fea0003800000 */
.L_x_247:
        /* <DEDUP_REMOVED lines=10> */
.L_x_250:
[----:B------:R-:W-:Y:S05]  /*79a0*/  BSYNC B1 ;  /* 0x0000000000017941 */ /* 0x000fea0003800000 */
.L_x_249:
        /* <DEDUP_REMOVED lines=13> */
.L_x_252:
[----:B------:R-:W-:Y:S05]  /*7a80*/  BSYNC B1 ;  /* 0x0000000000017941 */ /* 0x000fea0003800000 */
.L_x_251:
        /* <DEDUP_REMOVED lines=11> */
.L_x_254:
[----:B------:R-:W-:Y:S05]  /*7b40*/  BSYNC B1 ;  /* 0x0000000000017941 */ /* 0x000fea0003800000 */
.L_x_253:
        /* <DEDUP_REMOVED lines=12> */
.L_x_256:
[----:B------:R-:W-:Y:S05]  /*7c10*/  BSYNC B1 ;  /* 0x0000000000017941 */ /* 0x000fea0003800000 */
.L_x_255:
        /* <DEDUP_REMOVED lines=10> */
.L_x_258:
[----:B------:R-:W-:Y:S05]  /*7cc0*/  BSYNC B1 ;  /* 0x0000000000017941 */ /* 0x000fea0003800000 */
.L_x_257:
        /* <DEDUP_REMOVED lines=13> */
.L_x_260:
[----:B------:R-:W-:Y:S05]  /*7da0*/  BSYNC B1 ;  /* 0x0000000000017941 */ /* 0x000fea0003800000 */
.L_x_259:
        /* <DEDUP_REMOVED lines=11> */
.L_x_262:
[----:B------:R-:W-:Y:S05]  /*7e60*/  BSYNC B1 ;  /* 0x0000000000017941 */ /* 0x000fea0003800000 */
.L_x_261:
[----:B------:R-:W-:Y:S01]  /*7e70*/  ISETP.GT.AND P2, PT, R12, 0xf1, PT ;  /* 0x000000f10c00780c */ /* 0x000fe20003f44270 */
[----:B-----5:R-:W-:Y:S01]  /*7e80*/  FMUL R15, R157, R10 ;  /* 0x0000000a9d0f7220 */ /* 0x020fe20000400000 */
[----:B------:R-:W-:Y:S01]  /*7e90*/  IMAD.X R19, R25, 0x1, R8, P5 ;  /* 0x0000000119137824 */ /* 0x000fe200028e0608 */
[----:B------:R-:W-:Y:S01]  /*7ea0*/  BSSY B1, `(.L_x_263) ;  /* 0x0000009000017945 */ /* 0x000fe20003800000 */
[----:B------:R-:W-:Y:S01]  /*7eb0*/  ISETP.GT.AND P1, PT, R11, RZ, P2 ;  /* 0x000000ff0b00720c */ /* 0x000fe20001724270 */
[----:B------:R-:W-:Y:S01]  /*7ec0*/  FFMA R15, R144, R9, R15 ;  /* 0x00000009900f7223 */ /* 0x000fe2000000000f */
[----:B------:R-:W-:-:S04]  /*7ed0*/  IADD3 R28, P5, R30, R7, RZ ;  /* 0x000000071e1c7210 */ /* 0x000fc80007fbe0ff */
[----:B------:R0:W-:Y:S01]  /*7ee0*/  @P6 STG.E desc[UR14][R18.64], R15 ;  /* 0x0000000f12006986 */ /* 0x0001e2000c10190e */
[----:B------:R-:W-:-:S04]  /*7ef0*/  IADD3 R22, P6, R26, UR9, RZ ;  /* 0x000000091a167c10 */ /* 0x000fc8000ffde0ff */
[----:B------:R-:W-:Y:S02]  /*7f00*/  IADD3.X R23, R27, UR10, RZ, P6, !PT ;  /* 0x0000000a1b177c10 */ /* 0x000fe4000b7fe4ff */
[----:B------:R-:W-:Y:S07]  /*7f10*/  @!P1 BRA `(.L_x_264) ;  /* 0x0000000000049947 */ /* 0x000fee0003800000 */
[----:B------:R0:W5:Y:S02]  /*7f20*/  LDG.E.LTC128B R157, desc[UR14][R22.64] ;  /* 0x0000000e169d7981 */ /* 0x000164000c1e1920 */
.L_x_264:
[----:B------:R-:W-:Y:S05]  /*7f30*/  BSYNC B1 ;  /* 0x0000000000017941 */ /* 0x000fea0003800000 */
.L_x_263:
        /* <DEDUP_REMOVED lines=10> */
.L_x_266:
[----:B------:R-:W-:Y:S05]  /*7fe0*/  BSYNC B1 ;  /* 0x0000000000017941 */ /* 0x000fea0003800000 */
.L_x_265:
        /* <DEDUP_REMOVED lines=13> */
.L_x_268:
[----:B------:R-:W-:Y:S05]  /*80c0*/  BSYNC B1 ;  /* 0x0000000000017941 */ /* 0x000fea0003800000 */
.L_x_267:
[----:B----45:R-:W-:Y:S01]  /*80d0*/  FMUL R20, R157, R10 ;  /* 0x0000000a9d147220 */ /* 0x030fe20000400000 */
[----:B------:R-:W-:Y:S01]  /*80e0*/  IMAD.X R33, R31, 0x1, R13, P5 ;  /* 0x000000011f217824 */ /* 0x000fe200028e060d */
[----:B------:R-:W-:Y:S01]  /*80f0*/  ISETP.GT.AND P6, PT, R11, RZ, P1 ;  /* 0x000000ff0b00720c */ /* 0x000fe20000fc4270 */
[----:B------:R-:W-:Y:S01]  /*8100*/  BSSY B1, `(.L_x_269) ;  /* 0x0000008000017945 */ /* 0x000fe20003800000 */
[----:B------:R-:W-:Y:S01]  /*8110*/  FFMA R147, R147, R9, R20 ;  /* 0x0000000993937223 */ /* 0x000fe20000000014 */
[----:B0-----:R-:W-:-:S04]  /*8120*/  IADD3 R24, P4, R18, R7, RZ ;  /* 0x0000000712187210 */ /* 0x001fc80007f9e0ff */
[----:B------:R0:W-:Y:S06]  /*8130*/  @P2 STG.E desc[UR14][R32.64], R147 ;  /* 0x0000009320002986 */ /* 0x0001ec000c10190e */
[----:B------:R-:W-:Y:S05]  /*8140*/  @!P6 BRA `(.L_x_270) ;  /* 0x00000000000ce947 */ /* 0x000fea0003800000 */
[----:B------:R-:W-:-:S04]  /*8150*/  IADD3 R20, P2, R16, UR9, RZ ;  /* 0x0000000910147c10 */ /* 0x000fc8000ff5e0ff */
[----:B------:R-:W-:-:S05]  /*8160*/  IADD3.X R21, R17, UR10, RZ, P2, !PT ;  /* 0x0000000a11157c10 */ /* 0x000fca00097fe4ff */
[----:B------:R4:W5:Y:S04]  /*8170*/  LDG.E.LTC128B R157, desc[UR14][R20.64] ;  /* 0x0000000e149d7981 */ /* 0x000968000c1e1920 */
.L_x_270:
[----:B------:R-:W-:Y:S05]  /*8180*/  BSYNC B1 ;  /* 0x0000000000017941 */ /* 0x000fea0003800000 */
.L_x_269:
        /* <DEDUP_REMOVED lines=8> */
[----:B----4-:R-:W-:-:S04]  /*8210*/  IADD3 R20, P6, R22, UR9, RZ ;  /* 0x0000000916147c10 */ /* 0x010fc8000ffde0ff */
[----:B------:R-:W-:Y:S02]  /*8220*/  IADD3.X R21, R23, UR10, RZ, P6, !PT ;  /* 0x0000000a17157c10 */ /* 0x000fe4000b7fe4ff */
[----:B------:R-:W-:Y:S07]  /*8230*/  @!P5 BRA `(.L_x_272) ;  /* 0x000000000004d947 */ /* 0x000fee0003800000 */
[----:B------:R4:W5:Y:S02]  /*8240*/  LDG.E.LTC128B R157, desc[UR14][R20.64] ;  /* 0x0000000e149d7981 */ /* 0x000964000c1e1920 */
.L_x_272:
[----:B------:R-:W-:Y:S05]  /*8250*/  BSYNC B1 ;  /* 0x0000000000017941 */ /* 0x000fea0003800000 */
.L_x_271:
[----:B-----5:R-:W-:Y:S01]  /*8260*/  FMUL R12, R157, R10 ;  /* 0x0000000a9d0c7220 */ /* 0x020fe20000400000 */
[----:B------:R-:W-:Y:S01]  /*8270*/  IMAD.X R27, R29, 0x1, R8, P4 ;  /* 0x000000011d1b7824 */ /* 0x000fe200020e0608 */
[----:B------:R-:W-:Y:S01]  /*8280*/  ISETP.GT.AND P1, PT, R11, 0x8, P1 ;  /* 0x000000080b00780c */ /* 0x000fe20000f24270 */
[----:B------:R-:W-:Y:S01]  /*8290*/  BSSY B1, `(.L_x_273) ;  /* 0x0000008000017945 */ /* 0x000fe20003800000 */
[----:B------:R-:W-:Y:S01]  /*82a0*/  FFMA R149, R149, R9, R12 ;  /* 0x0000000995957223 */ /* 0x000fe2000000000c */
[----:B---3--:R-:W-:Y:S02]  /*82b0*/  IADD3 R16, P4, R16, UR7, RZ ;  /* 0x0000000710107c10 */ /* 0x008fe4000ff9e0ff */
[----:B----4-:R-:W-:Y:S02]  /*82c0*/  IADD3 R20, P6, R18, R14, RZ ;  /* 0x0000000e12147210 */ /* 0x010fe40007fde0ff */
[----:B------:R3:W-:Y:S01]  /*82d0*/  @P5 STG.E desc[UR14][R26.64], R149 ;  /* 0x000000951a005986 */ /* 0x0007e2000c10190e */
[----:B------:R-:W-:-:S05]  /*82e0*/  IADD3.X R17, R17, UR8, RZ, P4, !PT ;  /* 0x0000000811117c10 */ /* 0x000fca000a7fe4ff */
[----:B------:R-:W-:Y:S05]  /*82f0*/  @!P1 BRA `(.L_x_274) ;  /* 0x0000000000049947 */ /* 0x000fea0003800000 */
[----:B------:R4:W5:Y:S02]  /*8300*/  LDG.E.LTC128B R157, desc[UR14][R16.64] ;  /* 0x0000000e109d7981 */ /* 0x000964000c1e1920 */
.L_x_274:
[----:B------:R-:W-:Y:S05]  /*8310*/  BSYNC B1 ;  /* 0x0000000000017941 */ /* 0x000fea0003800000 */
.L_x_273:
[----:B------:R-:W-:Y:S01]  /*8320*/  ISETP.GT.AND P2, PT, R11, 0x8, P2 ;  /* 0x000000080b00780c */ /* 0x000fe20001744270 */
[----:B-----5:R-:W-:Y:S01]  /*8330*/  FMUL R7, R157, R10 ;  /* 0x0000000a9d077220 */ /* 0x020fe20000400000 */
[----:B------:R-:W-:Y:S01]  /*8340*/  IMAD.X R21, R19, 0x1, R13, P6 ;  /* 0x0000000113157824 */ /* 0x000fe200030e060d */
[----:B------:R-:W-:Y:S02]  /*8350*/  BSSY B1, `(.L_x_275) ;  /* 0x0000007000017945 */ /* 0x000fe40003800000 */
[----:B------:R-:W-:-:S05]  /*8360*/  FFMA R7, R150, R9, R7 ;  /* 0x0000000996077223 */ /* 0x000fca0000000007 */
[----:B------:R0:W-:Y:S01]  /*8370*/  @P1 STG.E desc[UR14][R20.64], R7 ;  /* 0x0000000714001986 */ /* 0x0001e2000c10190e */
[----:B----4-:R-:W-:-:S04]  /*8380*/  IADD3 R16, P1, R22, UR7, RZ ;  /* 0x0000000716107c10 */ /* 0x010fc8000ff3e0ff */
[----:B------:R-:W-:Y:S01]  /*8390*/  IADD3.X R17, R23, UR8, RZ, P1, !PT ;  /* 0x0000000817117c10 */ /* 0x000fe20008ffe4ff */
[----:B------:R-:W-:Y:S08]  /*83a0*/  @!P2 BRA `(.L_x_276) ;  /* 0x000000000004a947 */ /* 0x000ff00003800000 */
[----:B------:R4:W5:Y:S02]  /*83b0*/  LDG.E.LTC128B R157, desc[UR14][R16.64] ;  /* 0x0000000e109d7981 */ /* 0x000964000c1e1920 */
.L_x_276:
[----:B------:R-:W-:Y:S05]  /*83c0*/  BSYNC B1 ;  /* 0x0000000000017941 */ /* 0x000fea0003800000 */
.L_x_275:
[----:B------:R-:W-:Y:S05]  /*83d0*/  @!P2 BRA `(.L_x_277) ;  /* 0x0000002c0024a947 */ /* 0x000fea0003800000 */
[----:B------:R-:W-:Y:S01]  /*83e0*/  IADD3 R14, P1, R28, R14, RZ ;  /* 0x0000000e1c0e7210 */ /* 0x000fe20007f3e0ff */
[----:B-----5:R-:W-:-:S04]  /*83f0*/  FMUL R8, R157, R10 ;  /* 0x0000000a9d087220 */ /* 0x020fc80000400000 */
[----:B0-----:R-:W-:Y:S02]  /*8400*/  IMAD.X R15, R29, 0x1, R13, P1 ;  /* 0x000000011d0f7824 */ /* 0x001fe400008e060d */
[----:B------:R-:W-:-:S05]  /*8410*/  FFMA R151, R151, R9, R8 ;  /* 0x0000000997977223 */ /* 0x000fca0000000008 */
[----:B------:R0:W-:Y:S01]  /*8420*/  STG.E desc[UR14][R14.64], R151 ;  /* 0x000000970e007986 */ /* 0x0001e2000c10190e */
[----:B------:R-:W-:Y:S05]  /*8430*/  BRA `(.L_x_277) ;  /* 0x0000002c000c7947 */ /* 0x000fea0003800000 */
.L_x_26:
[----:B------:R-:W-:Y:S01]  /*8440*/  ISETP.GT.AND P5, PT, R12, 0x1, PT ;  /* 0x000000010c00780c */ /* 0x000fe20003fa4270 */
[----:B------:R-:W-:Y:S01]  /*8450*/  ULDC.64 UR8, c[0x0][0x6c0] ;  /* 0x0001b00000087ab9 */ /* 0x000fe20000000a00 */
[----:B------:R-:W-:Y:S01]  /*8460*/  ISETP.GT.AND P1, PT, R11, 0x8, P1 ;  /* 0x000000080b00780c */ /* 0x000fe20000f24270 */
[-C--:B------:R-:W-:Y:S01]  /*8470*/  FMUL R13, R24, R9.reuse ;  /* 0x00000009180d7220 */ /* 0x080fe20000400000 */
[----:B------:R-:W-:Y:S01]  /*8480*/  LEA R16, P6, R156, UR8, 0x2 ;  /* 0x000000089c107c11 */ /* 0x000fe2000f8c10ff */
[-C--:B------:R-:W-:Y:S01]  /*8490*/  FMUL R25, R25, R9.reuse ;  /* 0x0000000919197220 */ /* 0x080fe20000400000 */
[----:B------:R-:W-:Y:S01]  /*84a0*/  ISETP.GT.AND P2, PT, R11, RZ, P5 ;  /* 0x000000ff0b00720c */ /* 0x000fe20002f44270 */
[----:B------:R-:W-:Y:S01]  /*84b0*/  IMAD.SHL.U32 R8, R14, 0x20, RZ ;  /* 0x000000200e087824 */ /* 0x000fe200078e00ff */
[----:B------:R-:W-:Y:S01]  /*84c0*/  LEA.HI.X R17, R156, UR9, R163, 0x2, P6 ;  /* 0x000000099c117c11 */ /* 0x000fe2000b0f14a3 */
[-C--:B------:R-:W-:Y:S01]  /*84d0*/  FMUL R153, R26, R9.reuse ;  /* 0x000000091a997220 */ /* 0x080fe20000400000 */
[CC--:B------:R-:W-:Y:S01]  /*84e0*/  LEA R18, P6, R14.reuse, R16.reuse, 0x2 ;  /* 0x000000100e127211 */ /* 0x0c0fe200078c10ff */
[----:B------:R-:W-:Y:S01]  /*84f0*/  FMUL R27, R27, R9 ;  /* 0x000000091b1b7220 */ /* 0x000fe20000400000 */
[----:B------:R-:W-:Y:S01]  /*8500*/  ISETP.GT.AND P5, PT, R11, 0x8, P5 ;  /* 0x000000080b00780c */ /* 0x000fe20002fa4270 */
[----:B------:R-:W-:Y:S01]  /*8510*/  @P4 STG.E desc[UR14][R16.64], R13 ;  /* 0x0000000d10004986 */ /* 0x000fe2000c10190e */
[--C-:B------:R-:W-:Y:S01]  /*8520*/  LEA.HI.X R19, R14, R17, R15.reuse, 0x2, P6 ;  /* 0x000000110e137211 */ /* 0x100fe200030f140f */
[-C--:B------:R-:W-:Y:S01]  /*8530*/  FMUL R29, R29, R9.reuse ;  /* 0x000000091d1d7220 */ /* 0x080fe20000400000 */
[----:B------:R-:W-:Y:S01]  /*8540*/  ISETP.GT.AND P4, PT, R12, 0x8, PT ;  /* 0x000000080c00780c */ /* 0x000fe20003f84270 */
[-C--:B------:R-:W-:Y:S01]  /*8550*/  FMUL R31, R31, R9.reuse ;  /* 0x000000091f1f7220 */ /* 0x080fe20000400000 */
[----:B------:R-:W-:Y:S01]  /*8560*/  SHF.L.U64.HI R7, R14, 0x5, R15 ;  /* 0x000000050e077819 */ /* 0x000fe2000001020f */
[----:B------:R-:W-:Y:S01]  /*8570*/  @P1 IMAD.MOV.U32 R14, RZ, RZ, R16 ;  /* 0x000000ffff0e1224 */ /* 0x000fe200078e0010 */
[----:B------:R-:W-:Y:S01]  /*8580*/  ISETP.GT.AND P6, PT, R11, RZ, P4 ;  /* 0x000000ff0b00720c */ /* 0x000fe200027c4270 */
[--C-:B------:R-:W-:Y:S01]  /*8590*/  @P1 IMAD.MOV.U32 R15, RZ, RZ, R17.reuse ;  /* 0x000000ffff0f1224 */ /* 0x100fe200078e0011 */
[----:B------:R0:W-:Y:S01]  /*85a0*/  @P2 STG.E desc[UR14][R18.64], R25 ;  /* 0x0000001912002986 */ /* 0x0001e2000c10190e */
[----:B------:R-:W-:Y:S01]  /*85b0*/  ISETP.GT.AND P2, PT, R12, 0x9, PT ;  /* 0x000000090c00780c */ /* 0x000fe20003f44270 */
[-C--:B------:R-:W-:Y:S01]  /*85c0*/  FMUL R33, R33, R9.reuse ;  /* 0x0000000921217220 */ /* 0x080fe20000400000 */
[----:B------:R-:W-:Y:S01]  /*85d0*/  ISETP.GT.AND P4, PT, R11, 0x8, P4 ;  /* 0x000000080b00780c */ /* 0x000fe20002784270 */
[----:B------:R1:W-:Y:S01]  /*85e0*/  @P1 STG.E desc[UR14][R14.64+0x20], R153 ;  /* 0x000020990e001986 */ /* 0x0003e2000c10190e */
[----:B------:R-:W-:Y:S01]  /*85f0*/  IADD3 R20, P1, R8, R16, RZ ;  /* 0x0000001008147210 */ /* 0x000fe20007f3e0ff */
[-C--:B------:R-:W-:Y:S01]  /*8600*/  FMUL R35, R35, R9.reuse ;  /* 0x0000000923237220 */ /* 0x080fe20000400000 */
[-C--:B------:R-:W-:Y:S01]  /*8610*/  FMUL R37, R37, R9.reuse ;  /* 0x0000000925257220 */ /* 0x080fe20000400000 */
[-C--:B------:R-:W-:Y:S01]  /*8620*/  FMUL R39, R39, R9.reuse ;  /* 0x0000000927277220 */ /* 0x080fe20000400000 */
[-C--:B------:R-:W-:Y:S01]  /*8630*/  FMUL R41, R41, R9.reuse ;  /* 0x0000000929297220 */ /* 0x080fe20000400000 */
[----:B------:R-:W-:Y:S01]  /*8640*/  IMAD.X R21, R7, 0x1, R17, P1 ;  /* 0x0000000107157824 */ /* 0x000fe200008e0611 */
[C---:B------:R-:W-:Y:S01]  /*8650*/  ISETP.GT.AND P1, PT, R11.reuse, RZ, P2 ;  /* 0x000000ff0b00720c */ /* 0x040fe20001724270 */
[-C--:B0-----:R-:W-:Y:S01]  /*8660*/  FMUL R25, R28, R9.reuse ;  /* 0x000000091c197220 */ /* 0x081fe20000400000 */
[----:B------:R-:W-:Y:S01]  /*8670*/  ISETP.GT.AND P2, PT, R11, 0x8, P2 ;  /* 0x000000080b00780c */ /* 0x000fe20001744270 */
[-C--:B------:R-:W-:Y:S01]  /*8680*/  FMUL R43, R43, R9.reuse ;  /* 0x000000092b2b7220 */ /* 0x080fe20000400000 */
[----:B------:R-:W-:Y:S01]  /*8690*/  FMUL R45, R45, R9 ;  /* 0x000000092d2d7220 */ /* 0x000fe20000400000 */
[----:B-1----:R-:W-:-:S02]  /*86a0*/  @P5 IMAD.MOV.U32 R14, RZ, RZ, R18 ;  /* 0x000000ffff0e5224 */ /* 0x002fc400078e0012 */
[-C--:B------:R-:W-:Y:S01]  /*86b0*/  FMUL R47, R47, R9.reuse ;  /* 0x000000092f2f7220 */ /* 0x080fe20000400000 */
[--C-:B------:R-:W-:Y:S02]  /*86c0*/  @P5 IMAD.MOV.U32 R15, RZ, RZ, R19.reuse ;  /* 0x000000ffff0f5224 */ /* 0x100fe400078e0013 */
[-C--:B------:R-:W-:Y:S01]  /*86d0*/  FMUL R49, R49, R9.reuse ;  /* 0x0000000931317220 */ /* 0x080fe20000400000 */
[-C--:B------:R-:W-:Y:S01]  /*86e0*/  FMUL R51, R51, R9.reuse ;  /* 0x0000000933337220 */ /* 0x080fe20000400000 */
[-C--:B------:R-:W-:Y:S01]  /*86f0*/  FMUL R53, R53, R9.reuse ;  /* 0x0000000935357220 */ /* 0x080fe20000400000 */
[-C--:B------:R-:W-:Y:S01]  /*8700*/  FMUL R55, R55, R9.reuse ;  /* 0x0000000937377220 */ /* 0x080fe20000400000 */
[----:B------:R0:W-:Y:S01]  /*8710*/  @P5 STG.E desc[UR14][R14.64+0x20], R27 ;  /* 0x0000201b0e005986 */ /* 0x0001e2000c10190e */
[C---:B------:R-:W-:Y:S01]  /*8720*/  IADD3 R22, P5, R8.reuse, R18, RZ ;  /* 0x0000001208167210 */ /* 0x040fe20007fbe0ff */
[-C--:B------:R-:W-:Y:S01]  /*8730*/  FMUL R57, R57, R9.reuse ;  /* 0x0000000939397220 */ /* 0x080fe20000400000 */
[----:B------:R-:W-:Y:S01]  /*8740*/  FMUL R59, R59, R9 ;  /* 0x000000093b3b7220 */ /* 0x000fe20000400000 */
[----:B------:R1:W-:Y:S01]  /*8750*/  @P6 STG.E desc[UR14][R20.64], R25 ;  /* 0x0000001914006986 */ /* 0x0003e2000c10190e */
[----:B------:R-:W-:Y:S01]  /*8760*/  IADD3 R13, P6, R8, 0x20, RZ ;  /* 0x00000020080d7810 */ /* 0x000fe20007fde0ff */
[----:B------:R-:W-:-:S02]  /*8770*/  IMAD.X R23, R7, 0x1, R19, P5 ;  /* 0x0000000107177824 */ /* 0x000fc400028e0613 */
[-C--:B------:R-:W-:Y:S01]  /*8780*/  FMUL R61, R61, R9.reuse ;  /* 0x000000093d3d7220 */ /* 0x080fe20000400000 */
[-C--:B------:R-:W-:Y:S01]  /*8790*/  FMUL R63, R63, R9.reuse ;  /* 0x000000093f3f7220 */ /* 0x080fe20000400000 */
[----:B------:R-:W-:Y:S01]  /*87a0*/  IADD3 R16, P5, R13, R16, RZ ;  /* 0x000000100d107210 */ /* 0x000fe20007fbe0ff */
[-C--:B------:R-:W-:Y:S01]  /*87b0*/  FMUL R65, R65, R9.reuse ;  /* 0x0000000941417220 */ /* 0x080fe20000400000 */
[----:B------:R2:W-:Y:S01]  /*87c0*/  @P1 STG.E desc[UR14][R22.64], R29 ;  /* 0x0000001d16001986 */ /* 0x0005e2000c10190e */
[----:B0-----:R-:W-:Y:S01]  /*87d0*/  IMAD.X R14, RZ, RZ, R7, P6 ;  /* 0x000000ffff0e7224 */ /* 0x001fe200030e0607 */
[----:B------:R-:W-:Y:S01]  /*87e0*/  ISETP.GT.AND P1, PT, R12, 0x10, PT ;  /* 0x000000100c00780c */ /* 0x000fe20003f24270 */
[-C--:B------:R-:W-:Y:S01]  /*87f0*/  FMUL R15, R30, R9.reuse ;  /* 0x000000091e0f7220 */ /* 0x080fe20000400000 */
[----:B------:R-:W-:Y:S01]  /*8800*/  IADD3 R24, P6, R8, R20, RZ ;  /* 0x0000001408187210 */ /* 0x000fe20007fde0ff */
[C---:B------:R-:W-:Y:S01]  /*8810*/  IMAD.X R17, R14.reuse, 0x1, R17, P5 ;  /* 0x000000010e117824 */ /* 0x040fe200028e0611 */
[----:B------:R-:W-:Y:S01]  /*8820*/  IADD3 R18, P5, R13, R18, RZ ;  /* 0x000000120d127210 */ /* 0x000fe20007fbe0ff */
[-C--:B------:R-:W-:Y:S01]  /*8830*/  FMUL R67, R67, R9.reuse ;  /* 0x0000000943437220 */ /* 0x080fe20000400000 */
[-C--:B------:R-:W-:Y:S01]  /*8840*/  FMUL R69, R69, R9.reuse ;  /* 0x0000000945457220 */ /* 0x080fe20000400000 */
[----:B-1----:R-:W-:Y:S01]  /*8850*/  IMAD.X R25, R7, 0x1, R21, P6 ;  /* 0x0000000107197824 */ /* 0x002fe200030e0615 */
[----:B------:R0:W-:Y:S01]  /*8860*/  @P4 STG.E desc[UR14][R16.64], R15 ;  /* 0x0000000f10004986 */ /* 0x0001e2000c10190e */
[----:B------:R-:W-:Y:S01]  /*8870*/  IMAD.X R19, R14, 0x1, R19, P5 ;  /* 0x000000010e137824 */ /* 0x000fe200028e0613 */
[----:B------:R-:W-:Y:S01]  /*8880*/  ISETP.GT.AND P5, PT, R11, RZ, P1 ;  /* 0x000000ff0b00720c */ /* 0x000fe20000fa4270 */
[-C--:B--2---:R-:W-:Y:S01]  /*8890*/  FMUL R29, R32, R9.reuse ;  /* 0x00000009201d7220 */ /* 0x084fe20000400000 */
[----:B------:R-:W-:Y:S01]  /*88a0*/  ISETP.GT.AND P4, PT, R12, 0x11, PT ;  /* 0x000000110c00780c */ /* 0x000fe20003f84270 */
[-C--:B------:R-:W-:Y:S01]  /*88b0*/  FMUL R71, R71, R9.reuse ;  /* 0x0000000947477220 */ /* 0x080fe20000400000 */
[----:B------:R1:W-:Y:S01]  /*88c0*/  @P2 STG.E desc[UR14][R18.64], R31 ;  /* 0x0000001f12002986 */ /* 0x0003e2000c10190e */
[----:B------:R-:W-:Y:S01]  /*88d0*/  IADD3 R26, P6, R8, R22, RZ ;  /* 0x00000016081a7210 */ /* 0x000fe20007fde0ff */
[-C--:B------:R-:W-:Y:S01]  /*88e0*/  FMUL R73, R73, R9.reuse ;  /* 0x0000000949497220 */ /* 0x080fe20000400000 */
[----:B------:R-:W-:Y:S01]  /*88f0*/  ISETP.GT.AND P2, PT, R11, RZ, P4 ;  /* 0x000000ff0b00720c */ /* 0x000fe20002744270 */
[-C--:B------:R-:W-:Y:S01]  /*8900*/  FMUL R75, R75, R9.reuse ;  /* 0x000000094b4b7220 */ /* 0x080fe20000400000 */
[----:B------:R-:W-:Y:S01]  /*8910*/  ISETP.GT.AND P1, PT, R11, 0x8, P1 ;  /* 0x000000080b00780c */ /* 0x000fe20000f24270 */
[----:B------:R-:W-:Y:S01]  /*8920*/  IMAD.X R27, R7, 0x1, R23, P6 ;  /* 0x00000001071b7824 */ /* 0x000fe200030e0617 */
[----:B------:R-:W-:Y:S01]  /*8930*/  ISETP.GT.AND P4, PT, R11, 0x8, P4 ;  /* 0x000000080b00780c */ /* 0x000fe20002784270 */
[-C--:B0-----:R-:W-:Y:S01]  /*8940*/  FMUL R15, R34, R9.reuse ;  /* 0x00000009220f7220 */ /* 0x081fe20000400000 */
[----:B------:R0:W-:Y:S01]  /*8950*/  @P5 STG.E desc[UR14][R24.64], R29 ;  /* 0x0000001d18005986 */ /* 0x0001e2000c10190e */
[----:B------:R-:W-:Y:S01]  /*8960*/  IADD3 R16, P5, R13, R20, RZ ;  /* 0x000000140d107210 */ /* 0x000fe20007fbe0ff */
[-C--:B------:R-:W-:Y:S01]  /*8970*/  FMUL R77, R77, R9.reuse ;  /* 0x000000094d4d7220 */ /* 0x080fe20000400000 */
[----:B------:R-:W-:Y:S01]  /*8980*/  IADD3 R20, P6, R8, R24, RZ ;  /* 0x0000001808147210 */ /* 0x000fe20007fde0ff */
[-C--:B------:R-:W-:Y:S01]  /*8990*/  FMUL R79, R79, R9.reuse ;  /* 0x000000094f4f7220 */ /* 0x080fe20000400000 */
[-C--:B------:R-:W-:Y:S01]  /*89a0*/  FMUL R81, R81, R9.reuse ;  /* 0x0000000951517220 */ /* 0x080fe20000400000 */
[----:B------:R-:W-:Y:S01]  /*89b0*/  IMAD.X R17, R14, 0x1, R21, P5 ;  /* 0x000000010e117824 */ /* 0x000fe200028e0615 */
[----:B-1----:R-:W-:Y:S01]  /*89c0*/  IADD3 R18, P5, R13, R22, RZ ;  /* 0x000000160d127210 */ /* 0x002fe20007fbe0ff */
[----:B------:R-:W-:Y:S01]  /*89d0*/  @P2 STG.E desc[UR14][R26.64], R33 ;  /* 0x000000211a002986 */ /* 0x000fe2000c10190e */
[----:B------:R-:W-:Y:S01]  /*89e0*/  ISETP.GT.AND P2, PT, R12, 0x18, PT ;  /* 0x000000180c00780c */ /* 0x000fe20003f44270 */
[----:B------:R-:W-:Y:S01]  /*89f0*/  IMAD.X R21, R7, 0x1, R25, P6 ;  /* 0x0000000107157824 */ /* 0x000fe200030e0619 */
[----:B------:R-:W-:Y:S01]  /*8a00*/  IADD3 R22, P6, R8, R26, RZ ;  /* 0x0000001a08167210 */ /* 0x000fe20007fde0ff */
[----:B------:R-:W-:Y:S01]  /*8a10*/  IMAD.X R19, R14, 0x1, R23, P5 ;  /* 0x000000010e137824 */ /* 0x000fe200028e0617 */
[C---:B------:R-:W-:Y:S01]  /*8a20*/  ISETP.GT.AND P5, PT, R11.reuse, RZ, P2 ;  /* 0x000000ff0b00720c */ /* 0x040fe200017a4270 */
[----:B------:R1:W-:Y:S01]  /*8a30*/  @P1 STG.E desc[UR14][R16.64], R15 ;  /* 0x0000000f10001986 */ /* 0x0003e2000c10190e */
[----:B------:R-:W-:Y:S01]  /*8a40*/  ISETP.GT.AND P1, PT, R12, 0x19, PT ;  /* 0x000000190c00780c */ /* 0x000fe20003f24270 */
[-C--:B0-----:R-:W-:Y:S01]  /*8a50*/  FMUL R29, R36, R9.reuse ;  /* 0x00000009241d7220 */ /* 0x081fe20000400000 */
[C---:B------:R-:W-:Y:S01]  /*8a60*/  ISETP.GT.AND P2, PT, R11.reuse, 0x8, P2 ;  /* 0x000000080b00780c */ /* 0x040fe20001744270 */
[----:B------:R0:W-:Y:S01]  /*8a70*/  @P4 STG.E desc[UR14][R18.64], R35 ;  /* 0x0000002312004986 */ /* 0x0001e2000c10190e */
[----:B------:R-:W-:Y:S01]  /*8a80*/  ISETP.GT.AND P4, PT, R11, RZ, P1 ;  /* 0x000000ff0b00720c */ /* 0x000fe20000f84270 */
[----:B------:R-:W-:Y:S01]  /*8a90*/  IMAD.X R23, R7, 0x1, R27, P6 ;  /* 0x0000000107177824 */ /* 0x000fe200030e061b */
[----:B------:R-:W-:Y:S01]  /*8aa0*/  ISETP.GT.AND P1, PT, R11, 0x8, P1 ;  /* 0x000000080b00780c */ /* 0x000fe20000f24270 */
[-C--:B------:R-:W-:Y:S01]  /*8ab0*/  FMUL R83, R83, R9.reuse ;  /* 0x0000000953537220 */ /* 0x080fe20000400000 */
[-C--:B------:R-:W-:Y:S01]  /*8ac0*/  FMUL R85, R85, R9.reuse ;  /* 0x0000000955557220 */ /* 0x080fe20000400000 */
[-C--:B------:R-:W-:Y:S01]  /*8ad0*/  FMUL R87, R87, R9.reuse ;  /* 0x0000000957577220 */ /* 0x080fe20000400000 */
[-C--:B------:R-:W-:Y:S01]  /*8ae0*/  FMUL R89, R89, R9.reuse ;  /* 0x0000000959597220 */ /* 0x080fe20000400000 */
[----:B------:R2:W-:Y:S01]  /*8af0*/  @P5 STG.E desc[UR14][R20.64], R29 ;  /* 0x0000001d14005986 */ /* 0x0005e2000c10190e */
[----:B-1----:R-:W-:Y:S01]  /*8b00*/  IADD3 R16, P5, R13, R24, RZ ;  /* 0x000000180d107210 */ /* 0x002fe20007fbe0ff */
[-C--:B------:R-:W-:Y:S01]  /*8b10*/  FMUL R15, R38, R9.reuse ;  /* 0x00000009260f7220 */ /* 0x080fe20000400000 */
[----:B------:R-:W-:Y:S01]  /*8b20*/  IADD3 R24, P6, R8, R20, RZ ;  /* 0x0000001408187210 */ /* 0x000fe20007fde0ff */
[-C--:B------:R-:W-:Y:S01]  /*8b30*/  FMUL R91, R91, R9.reuse ;  /* 0x000000095b5b7220 */ /* 0x080fe20000400000 */
[-C--:B------:R-:W-:Y:S01]  /*8b40*/  FMUL R93, R93, R9.reuse ;  /* 0x000000095d5d7220 */ /* 0x080fe20000400000 */
[----:B------:R-:W-:Y:S01]  /*8b50*/  IMAD.X R17, R14, 0x1, R25, P5 ;  /* 0x000000010e117824 */ /* 0x000fe200028e0619 */
[----:B0-----:R-:W-:Y:S01]  /*8b60*/  IADD3 R18, P5, R13, R26, RZ ;  /* 0x0000001a0d127210 */ /* 0x001fe20007fbe0ff */
        /* <DEDUP_REMOVED lines=8> */
[-C--:B--2---:R-:W-:Y:S01]  /*8bf0*/  FMUL R29, R40, R9.reuse ;  /* 0x00000009281d7220 */ /* 0x084fe20000400000 */
        /* <DEDUP_REMOVED lines=10> */
[----:B0-----:R-:W-:Y:S01]  /*8ca0*/  IADD3 R16, P5, R13, R20, RZ ;  /* 0x000000140d107210 */ /* 0x001fe20007fbe0ff */
        /* <DEDUP_REMOVED lines=106> */
[----:B------:R-:W-:-:S02]  /*9350*/  FMUL R151, R151, R9 ;  /* 0x0000000997977220 */ /* 0x000fc40000400000 */
        /* <DEDUP_REMOVED lines=10> */
[----:B--2---:R-:W-:Y:S01]  /*9400*/  FMUL R29, R60, R9 ;  /* 0x000000093c1d7220 */ /* 0x004fe20000400000 */
[C---:B------:R-:W-:Y:S01]  /*9410*/  ISETP.GT.AND P2, PT, R11.reuse, 0x8, P2 ;  /* 0x000000080b00780c */ /* 0x040fe20001744270 */
[----:B------:R1:W-:Y:S01]  /*9420*/  @P4 STG.E desc[UR14][R18.64], R59 ;  /* 0x0000003b12004986 */ /* 0x0003e2000c10190e */
[----:B------:R-:W-:Y:S01]  /*9430*/  ISETP.GT.AND P4, PT, R11, RZ, P1 ;  /* 0x000000ff0b00720c */ /* 0x000fe20000f84270 */
[----:B------:R-:W-:Y:S01]  /*9440*/  IMAD.X R23, R7, 0x1, R27, P6 ;  /* 0x0000000107177824 */ /* 0x000fe200030e061b */
[----:B------:R-:W-:-:S05]  /*9450*/  ISETP.GT.AND P1, PT, R11, 0x8, P1 ;  /* 0x000000080b00780c */ /* 0x000fca0000f24270 */
[----:B------:R2:W-:Y:S01]  /*9460*/  @P5 STG.E desc[UR14][R20.64], R29 ;  /* 0x0000001d14005986 */ /* 0x0005e2000c10190e */
[----:B0-----:R-:W-:Y:S01]  /*9470*/  IADD3 R16, P5, R13, R24, RZ ;  /* 0x000000180d107210 */ /* 0x001fe20007fbe0ff */
[----:B------:R-:W-:Y:S01]  /*9480*/  FMUL R15, R62, R9 ;  /* 0x000000093e0f7220 */ /* 0x000fe20000400000 */
[----:B------:R-:W-:-:S03]  /*9490*/  IADD3 R24, P6, R8, R20, RZ ;  /* 0x0000001408187210 */ /* 0x000fc60007fde0ff */
        /* <DEDUP_REMOVED lines=387> */
[----:B------:R-:W-:Y:S01]  /*acd0*/  ISETP.GT.AND P5, PT, R11, RZ, P1 ;  /* 0x000000ff0b00720c */ /* 0x000fe20000fa4270 */
[----:B------:R0:W-:Y:S01]  /*ace0*/  @P4 STG.E desc[UR14][R16.64], R15 ;  /* 0x0000000f10004986 */ /* 0x0001e2000c10190e */
[----:B------:R-:W-:Y:S01]  /*acf0*/  ISETP.GT.AND P4, PT, R12, 0xe9, PT ;  /* 0x000000e90c00780c */ /* 0x000fe20003f84270 */
[----:B--2---:R-:W-:Y:S01]  /*ad00*/  FMUL R29, R140, R9 ;  /* 0x000000098c1d7220 */ /* 0x004fe20000400000 */
[----:B------:R-:W-:Y:S01]  /*ad10*/  IMAD.X R23, R7, 0x1, R27, P6 ;  /* 0x0000000107177824 */ /* 0x000fe200030e061b */
[----:B------:R1:W-:Y:S01]  /*ad20*/  @P2 STG.E desc[UR14][R18.64], R139 ;  /* 0x0000008b12002986 */ /* 0x0003e2000c10190e */
[----:B------:R-:W-:-:S02]  /*ad30*/  ISETP.GT.AND P2, PT, R11, RZ, P4 ;  /* 0x000000ff0b00720c */ /* 0x000fc40002744270 */
[C---:B------:R-:W-:Y:S02]  /*ad40*/  ISETP.GT.AND P1, PT, R11.reuse, 0x8, P1 ;  /* 0x000000080b00780c */ /* 0x040fe40000f24270 */
[----:B------:R-:W-:-:S03]  /*ad50*/  ISETP.GT.AND P4, PT, R11, 0x8, P4 ;  /* 0x000000080b00780c */ /* 0x000fc60002784270 */
        /* <DEDUP_REMOVED lines=21> */
[C---:B0-----:R-:W-:Y:S01]  /*aeb0*/  IADD3 R16, P5, R13.reuse, R20, RZ ;  /* 0x000000140d107210 */ /* 0x041fe20007fbe0ff */
[----:B------:R-:W-:Y:S01]  /*aec0*/  FMUL R15, R146, R9 ;  /* 0x00000009920f7220 */ /* 0x000fe20000400000 */
[----:B-1----:R-:W-:-:S03]  /*aed0*/  IADD3 R18, P6, R13, R22, RZ ;  /* 0x000000160d127210 */ /* 0x002fc60007fde0ff */
[----:B------:R-:W-:Y:S01]  /*aee0*/  IMAD.X R17, R14, 0x1, R21, P5 ;  /* 0x000000010e117824 */ /* 0x000fe200028e0615 */
[----:B------:R0:W-:Y:S01]  /*aef0*/  @P4 STG.E desc[UR14][R26.64], R145 ;  /* 0x000000911a004986 */ /* 0x0001e2000c10190e */
[----:B------:R-:W-:Y:S01]  /*af00*/  ISETP.GT.AND P4, PT, R12, 0xf8, PT ;  /* 0x000000f80c00780c */ /* 0x000fe20003f84270 */
[----:B------:R-:W-:Y:S01]  /*af10*/  IMAD.X R19, R14, 0x1, R23, P6 ;  /* 0x000000010e137824 */ /* 0x000fe200030e0617 */
[----:B------:R-:W-:Y:S01]  /*af20*/  ISETP.GT.AND P5, PT, R12, 0xf9, PT ;  /* 0x000000f90c00780c */ /* 0x000fe20003fa4270 */
[----:B------:R0:W-:Y:S01]  /*af30*/  @P2 STG.E desc[UR14][R16.64], R15 ;  /* 0x0000000f10002986 */ /* 0x0001e2000c10190e */
[-C--:B------:R-:W-:Y:S02]  /*af40*/  IADD3 R20, P2, R8, R24.reuse, RZ ;  /* 0x0000001808147210 */ /* 0x080fe40007f5e0ff */
[----:B--2---:R-:W-:Y:S01]  /*af50*/  IADD3 R24, P6, R13, R24, RZ ;  /* 0x000000180d187210 */ /* 0x004fe20007fde0ff */
[----:B------:R0:W-:Y:S01]  /*af60*/  @P1 STG.E desc[UR14][R18.64], R147 ;  /* 0x0000009312001986 */ /* 0x0001e2000c10190e */
[----:B------:R-:W-:Y:S01]  /*af70*/  ISETP.GT.AND P1, PT, R11, RZ, P4 ;  /* 0x000000ff0b00720c */ /* 0x000fe20002724270 */
[--C-:B------:R-:W-:Y:S01]  /*af80*/  IMAD.X R21, R7, 0x1, R25.reuse, P2 ;  /* 0x0000000107157824 */ /* 0x100fe200010e0619 */
[----:B------:R-:W-:Y:S01]  /*af90*/  ISETP.GT.AND P2, PT, R11, RZ, P5 ;  /* 0x000000ff0b00720c */ /* 0x000fe20002f44270 */
[----:B------:R-:W-:Y:S01]  /*afa0*/  IMAD.X R25, R14, 0x1, R25, P6 ;  /* 0x000000010e197824 */ /* 0x000fe200030e0619 */
[----:B------:R-:W-:-:S02]  /*afb0*/  IADD3 R22, P6, R8, R26, RZ ;  /* 0x0000001a08167210 */ /* 0x000fc40007fde0ff */
[C---:B------:R-:W-:Y:S02]  /*afc0*/  ISETP.GT.AND P4, PT, R11.reuse, 0x8, P4 ;  /* 0x000000080b00780c */ /* 0x040fe40002784270 */
[----:B------:R-:W-:Y:S01]  /*afd0*/  ISETP.GT.AND P5, PT, R11, 0x8, P5 ;  /* 0x000000080b00780c */ /* 0x000fe20002fa4270 */
[----:B------:R-:W-:Y:S01]  /*afe0*/  IMAD.X R23, R7, 0x1, R27, P6 ;  /* 0x0000000107177824 */ /* 0x000fe200030e061b */
[----:B------:R-:W-:Y:S01]  /*aff0*/  IADD3 R12, P6, R13, R26, RZ ;  /* 0x0000001a0d0c7210 */ /* 0x000fe20007fde0ff */
[-C--:B------:R-:W-:Y:S01]  /*b000*/  FMUL R7, R148, R9.reuse ;  /* 0x0000000994077220 */ /* 0x080fe20000400000 */
[----:B------:R-:W-:-:S03]  /*b010*/  FMUL R11, R150, R9 ;  /* 0x00000009960b7220 */ /* 0x000fc60000400000 */
[----:B------:R-:W-:Y:S01]  /*b020*/  IMAD.X R13, R14, 0x1, R27, P6 ;  /* 0x000000010e0d7824 */ /* 0x000fe200030e061b */
[----:B------:R0:W-:Y:S04]  /*b030*/  @P1 STG.E desc[UR14][R20.64], R7 ;  /* 0x0000000714001986 */ /* 0x0001e8000c10190e */
[----:B------:R0:W-:Y:S04]  /*b040*/  @P2 STG.E desc[UR14][R22.64], R149 ;  /* 0x0000009516002986 */ /* 0x0001e8000c10190e */
[----:B------:R0:W-:Y:S04]  /*b050*/  @P4 STG.E desc[UR14][R24.64], R11 ;  /* 0x0000000b18004986 */ /* 0x0001e8000c10190e */
[----:B------:R0:W-:Y:S02]  /*b060*/  @P5 STG.E desc[UR14][R12.64], R151 ;  /* 0x000000970c005986 */ /* 0x0001e4000c10190e */
.L_x_277:
[----:B------:R-:W-:Y:S05]  /*b070*/  BSYNC B0 ;  /* 0x0000000000007941 */ /* 0x000fea0003800000 */
.L_x_25:
[----:B------:R-:W-:Y:S01]  /*b080*/  ULDC UR8, c[0x0][0xc] ;  /* 0x0000030000087ab9 */ /* 0x000fe20000000800 */
[----:B------:R-:W-:Y:S01]  /*b090*/  ULDC UR9, c[0x0][0x10] ;  /* 0x0000040000097ab9 */ /* 0x000fe20000000800 */
[----:B0-----:R-:W0:Y:S01]  /*b0a0*/  LDC R7, c[0x0][0x14] ;  /* 0x00000500ff077b82 */ /* 0x001e220000000800 */
[----:B------:R-:W-:Y:S01]  /*b0b0*/  UIMAD.WIDE.U32 UR8, UR8, UR9, URZ ;  /* 0x00000009080872a5 */ /* 0x000fe2000f8e003f */
[----:B------:R-:W-:Y:S01]  /*b0c0*/  PRMT R11, RZ, 0x7610, R11 ;  /* 0x00007610ff0b7816 */ /* 0x000fe2000000000b */
[----:B------:R-:W-:Y:S02]  /*b0d0*/  IMAD.MOV.U32 R12, RZ, RZ, -0x1 ;  /* 0xffffffffff0c7424 */ /* 0x000fe400078e00ff */
[----:B------:R-:W-:Y:S02]  /*b0e0*/  IMAD.MOV.U32 R8, RZ, RZ, -0x1 ;  /* 0xffffffffff087424 */ /* 0x000fe400078e00ff */
[----:B0-----:R-:W-:-:S04]  /*b0f0*/  IMAD.WIDE.U32 R2, R7, UR8, R2 ;  /* 0x0000000807027c25 */ /* 0x001fc8000f8e0002 */
[----:B------:R-:W-:Y:S01]  /*b100*/  IMAD R7, R7, UR9, RZ ;  /* 0x0000000907077c24 */ /* 0x000fe2000f8e02ff */
[----:B------:R-:W-:Y:S02]  /*b110*/  ULDC.64 UR8, c[0x0][0x750] ;  /* 0x0001d40000087ab9 */ /* 0x000fe40000000a00 */
[----:B------:R-:W-:Y:S01]  /*b120*/  ISETP.GE.U32.AND P1, PT, R2, UR8, PT ;  /* 0x0000000802007c0c */ /* 0x000fe2000bf26070 */
[----:B------:R-:W-:Y:S02]  /*b130*/  IMAD.IADD R3, R3, 0x1, R7 ;  /* 0x0000000103037824 */ /* 0x000fe400078e0207 */
[----:B------:R-:W-:-:S03]  /*b140*/  IMAD.MOV.U32 R7, RZ, RZ, -0x1 ;  /* 0xffffffffff077424 */ /* 0x000fc600078e00ff */
[----:B------:R-:W-:-:S13]  /*b150*/  ISETP.GE.U32.AND.EX P1, PT, R3, UR9, PT, P1 ;  /* 0x0000000903007c0c */ /* 0x000fda000bf26110 */
[----:B------:R-:W-:Y:S05]  /*b160*/  @P1 BRA `(.L_x_278) ;  /* 0x0000000400601947 */ /* 0x000fea0003800000 */
[----:B------:R-:W0:Y:S01]  /*b170*/  S2R R22, SR_CTAID.X ;  /* 0x0000000000167919 */ /* 0x000e220000002500 */
[----:B------:R-:W1:Y:S01]  /*b180*/  LDC.64 R18, c[0x0][0x728] ;  /* 0x0001ca00ff127b82 */ /* 0x000e620000000a00 */
[----:B------:R-:W-:Y:S01]  /*b190*/  ULDC UR7, c[0x0][0x150] ;  /* 0x0000540000077ab9 */ /* 0x000fe20000000800 */
[----:B----4-:R-:W-:Y:S01]  /*b1a0*/  IMAD.MOV.U32 R16, RZ, RZ, R2 ;  /* 0x000000ffff107224 */ /* 0x010fe200078e0002 */
[----:B------:R-:W4:Y:S01]  /*b1b0*/  S2R R24, SR_CTAID.Y ;  /* 0x0000000000187919 */ /* 0x000f220000002600 */
[----:B------:R-:W-:-:S04]  /*b1c0*/  IMAD.MOV.U32 R17, RZ, RZ, R3 ;  /* 0x000000ffff117224 */ /* 0x000fc800078e0003 */
[----:B------:R-:W2:Y:S08]  /*b1d0*/  LDC R25, c[0x0][0x144] ;  /* 0x00005100ff197b82 */ /* 0x000eb00000000800 */
[----:B------:R-:W2:Y:S08]  /*b1e0*/  LDC R8, c[0x0][0x730] ;  /* 0x0001cc00ff087b82 */ /* 0x000eb00000000800 */
[----:B------:R-:W2:Y:S01]  /*b1f0*/  LDC.64 R20, c[0x0][0x720] ;  /* 0x0001c800ff147b82 */ /* 0x000ea20000000a00 */
[----:B-1----:R-:W-:-:S04]  /*b200*/  ISETP.NE.U32.AND P1, PT, R18, RZ, PT ;  /* 0x000000ff1200720c */ /* 0x002fc80003f25070 */
[----:B------:R-:W-:Y:S02]  /*b210*/  ISETP.NE.AND.EX P1, PT, R19, RZ, PT, P1 ;  /* 0x000000ff1300720c */ /* 0x000fe40003f25310 */
[----:B0-----:R-:W-:-:S05]  /*b220*/  I2FP.F32.U32 R7, R22 ;  /* 0x0000001600077245 */ /* 0x001fca0000201000 */
[----:B------:R-:W-:-:S04]  /*b230*/  FMUL R7, R7, UR7 ;  /* 0x0000000707077c20 */ /* 0x000fc80008400000 */
[----:B------:R0:W1:Y:S02]  /*b240*/  F2I.U32.TRUNC.NTZ R23, R7 ;  /* 0x0000000700177305 */ /* 0x000064000020f000 */
[----:B----4-:R-:W-:Y:S05]  /*b250*/  @!P1 BRA `(.L_x_279) ;  /* 0x0000000000289947 */ /* 0x010fea0003800000 */
[----:B0-----:R-:W0:Y:S02]  /*b260*/  LDC R7, c[0x0][0x734] ;  /* 0x0001cd00ff077b82 */ /* 0x001e240000000800 */
        /* <DEDUP_REMOVED lines=9> */
.L_x_279:
[----:B------:R-:W4:Y:S01]  /*b300*/  LDC.64 R28, c[0x0][0x740] ;  /* 0x0001d000ff1c7b82 */ /* 0x000f220000000a00 */
[-C--:B--2---:R-:W-:Y:S01]  /*b310*/  SHF.R.U64 R19, R16, R8.reuse, R17 ;  /* 0x0000000810137219 */ /* 0x084fe20000001211 */
[----:B-1----:R-:W-:Y:S01]  /*b320*/  IMAD.MOV R23, RZ, RZ, -R23 ;  /* 0x000000ffff177224 */ /* 0x002fe200078e0a17 */
[----:B0-----:R-:W-:Y:S01]  /*b330*/  SHF.R.U32.HI R7, RZ, R8, R17 ;  /* 0x00000008ff077219 */ /* 0x001fe20000011611 */
[----:B------:R-:W-:Y:S01]  /*b340*/  ULDC UR7, c[0x0][0x154] ;  /* 0x0000550000077ab9 */ /* 0x000fe20000000800 */
[----:B------:R-:W-:Y:S01]  /*b350*/  IADD3 R11, P1, RZ, -R19, RZ ;  /* 0x80000013ff0b7210 */ /* 0x000fe20007f3e0ff */
[----:B------:R-:W-:Y:S02]  /*b360*/  IMAD R25, R25, R23, R22 ;  /* 0x0000001719197224 */ /* 0x000fe400078e0216 */
[----:B------:R-:W0:Y:S01]  /*b370*/  LDC R14, c[0x0][0x718] ;  /* 0x0001c600ff0e7b82 */ /* 0x000e220000000800 */
[----:B------:R-:W-:Y:S02]  /*b380*/  IMAD.MOV.U32 R15, RZ, RZ, 0x1 ;  /* 0x00000001ff0f7424 */ /* 0x000fe400078e00ff */
[----:B------:R-:W-:-:S02]  /*b390*/  IMAD.X R7, RZ, RZ, ~R7, P1 ;  /* 0x000000ffff077224 */ /* 0x000fc400008e0e07 */
[----:B------:R-:W-:-:S03]  /*b3a0*/  IMAD.WIDE.U32 R12, R11, R20, R2 ;  /* 0x000000140b0c7225 */ /* 0x000fc600078e0002 */
[----:B------:R-:W1:Y:S01]  /*b3b0*/  LDC R16, c[0x0][0x708] ;  /* 0x0001c200ff107b82 */ /* 0x000e620000000800 */
[----:B------:R-:W-:-:S04]  /*b3c0*/  IMAD R8, R7, R20, RZ ;  /* 0x0000001407087224 */ /* 0x000fc800078e02ff */
[----:B------:R-:W-:Y:S01]  /*b3d0*/  IMAD R7, R11, R21, R8 ;  /* 0x000000150b077224 */ /* 0x000fe200078e0208 */
[----:B------:R-:W-:Y:S02]  /*b3e0*/  I2FP.F32.U32 R8, R24 ;  /* 0x0000001800087245 */ /* 0x000fe40000201000 */
[----:B---3--:R-:W2:Y:S01]  /*b3f0*/  LDC R26, c[0x0][0x758] ;  /* 0x0001d600ff1a7b82 */ /* 0x008ea20000000800 */
[----:B------:R-:W-:Y:S01]  /*b400*/  IMAD.IADD R7, R13, 0x1, R7 ;  /* 0x000000010d077824 */ /* 0x000fe200078e0207 */
[----:B----4-:R-:W-:Y:S01]  /*b410*/  ISETP.NE.U32.AND P1, PT, R28, RZ, PT ;  /* 0x000000ff1c00720c */ /* 0x010fe20003f25070 */
[----:B------:R-:W-:Y:S01]  /*b420*/  FMUL R11, R8, UR7 ;  /* 0x00000007080b7c20 */ /* 0x000fe20008400000 */
[----:B------:R-:W-:Y:S02]  /*b430*/  IMAD.MOV.U32 R13, RZ, RZ, -0x1 ;  /* 0xffffffffff0d7424 */ /* 0x000fe400078e00ff */
[----:B------:R-:W-:Y:S01]  /*b440*/  ISETP.NE.AND.EX P1, PT, R29, RZ, PT, P1 ;  /* 0x000000ff1d00720c */ /* 0x000fe20003f25310 */
[----:B------:R3:W4:Y:S01]  /*b450*/  F2I.U32.TRUNC.NTZ R20, R11 ;  /* 0x0000000b00147305 */ /* 0x000722000020f000 */
[----:B------:R-:W3:Y:S01]  /*b460*/  LDC R23, c[0x0][0x148] ;  /* 0x00005200ff177b82 */ /* 0x000ee20000000800 */
[----:B0-----:R-:W-:-:S02]  /*b470*/  SHF.R.U64 R18, R12, R14, R7 ;  /* 0x0000000e0c127219 */ /* 0x001fc40000001207 */
[----:B------:R-:W-:-:S05]  /*b480*/  SHF.R.U32.HI R7, RZ, R14, R7 ;  /* 0x0000000eff077219 */ /* 0x000fca0000011607 */
[----:B------:R-:W0:Y:S01]  /*b490*/  LDC R22, c[0x0][0x700] ;  /* 0x0001c000ff167b82 */ /* 0x000e220000000800 */
[-CC-:B-1----:R-:W-:Y:S02]  /*b4a0*/  SHF.R.U64 R8, R18, R16.reuse, R7.reuse ;  /* 0x0000001012087219 */ /* 0x182fe40000001207 */
[----:B------:R-:W-:-:S05]  /*b4b0*/  SHF.R.U32.HI R7, RZ, R16, R7 ;  /* 0x00000010ff077219 */ /* 0x000fca0000011607 */
[----:B------:R-:W1:Y:S01]  /*b4c0*/  LDC R30, c[0x0][0x748] ;  /* 0x0001d200ff1e7b82 */ /* 0x000e620000000800 */
[-C--:B--2---:R-:W-:Y:S02]  /*b4d0*/  SHF.L.U32 R12, R13, R26.reuse, RZ ;  /* 0x0000001a0d0c7219 */ /* 0x084fe400000006ff */
[-CC-:B------:R-:W-:Y:S02]  /*b4e0*/  SHF.R.U64 R21, R8, R26.reuse, R7.reuse ;  /* 0x0000001a08157219 */ /* 0x180fe40000001207 */
[----:B------:R-:W-:Y:S02]  /*b4f0*/  SHF.R.U32.HI R13, RZ, R26, R7 ;  /* 0x0000001aff0d7219 */ /* 0x000fe40000011607 */
[----:B------:R-:W-:Y:S01]  /*b500*/  LOP3.LUT R27, RZ, R12, RZ, 0x33, !PT ;  /* 0x0000000cff1b7212 */ /* 0x000fe200078e33ff */
[----:B------:R-:W2:Y:S01]  /*b510*/  LDC R31, c[0x0][0x738] ;  /* 0x0001ce00ff1f7b82 */ /* 0x000ea20000000800 */
[----:B------:R-:W-:Y:S01]  /*b520*/  SHF.L.U32 R26, R15, R26, RZ ;  /* 0x0000001a0f1a7219 */ /* 0x000fe200000006ff */
[----:B------:R-:W-:-:S06]  /*b530*/  IMAD.MOV.U32 R12, RZ, RZ, R21 ;  /* 0x000000ffff0c7224 */ /* 0x000fcc00078e0015 */
[----:B------:R-:W0:Y:S01]  /*b540*/  LDC R32, c[0x0][0x710] ;  /* 0x0001c400ff207b82 */ /* 0x000e220000000800 */
[----:B----4-:R-:W-:Y:S05]  /*b550*/  @!P1 BRA `(.L_x_280) ;  /* 0x0000000000289947 */ /* 0x010fea0003800000 */
[----:B------:R-:W4:Y:S02]  /*b560*/  LDC R12, c[0x0][0x74c] ;  /* 0x0001d300ff0c7b82 */ /* 0x000f240000000800 */
[----:B----4-:R-:W-:-:S05]  /*b570*/  IADD3 R7, P1, R21, R12, RZ ;  /* 0x0000000c15077210 */ /* 0x010fca0007f3e0ff */
[----:B---3--:R-:W-:-:S04]  /*b580*/  IMAD.X R11, RZ, RZ, R13, P1 ;  /* 0x000000ffff0b7224 */ /* 0x008fc800008e060d */
[----:B------:R-:W-:-:S04]  /*b590*/  IMAD.WIDE.U32 R12, R11, R28, RZ ;  /* 0x0000001c0b0c7225 */ /* 0x000fc800078e00ff */
[----:B------:R-:W-:-:S04]  /*b5a0*/  IMAD.WIDE.U32 R14, P1, R7, R29, R12 ;  /* 0x0000001d070e7225 */ /* 0x000fc8000782000c */
[----:B------:R-:W-:-:S04]  /*b5b0*/  IMAD.WIDE.U32 R12, R7, R28, RZ ;  /* 0x0000001c070c7225 */ /* 0x000fc800078e00ff */
[----:B------:R-:W-:Y:S01]  /*b5c0*/  IMAD.X R17, RZ, RZ, RZ, P1 ;  /* 0x000000ffff117224 */ /* 0x000fe200008e06ff */
[----:B------:R-:W-:Y:S01]  /*b5d0*/  IADD3 RZ, P1, R13, R14, RZ ;  /* 0x0000000e0dff7210 */ /* 0x000fe20007f3e0ff */
[----:B------:R-:W-:-:S04]  /*b5e0*/  IMAD.MOV.U32 R16, RZ, RZ, R15 ;  /* 0x000000ffff107224 */ /* 0x000fc800078e000f */
[----:B------:R-:W-:-:S08]  /*b5f0*/  IMAD.WIDE.U32.X R12, R11, R29, R16, P1 ;  /* 0x0000001d0b0c7225 */ /* 0x000fd000008e0410 */
.L_x_280:
[----:B-1----:R-:W-:Y:S01]  /*b600*/  SHF.R.U64 R7, R12, R30, R13 ;  /* 0x0000001e0c077219 */ /* 0x002fe2000000120d */
[----:B0--3--:R-:W-:Y:S01]  /*b610*/  VIADD R11, R22, 0xffffffff ;  /* 0xffffffff160b7836 */ /* 0x009fe20000000000 */
[----:B------:R-:W-:Y:S01]  /*b620*/  LOP3.LUT R12, R8, R27, RZ, 0xc0, !PT ;  /* 0x0000001b080c7212 */ /* 0x000fe200078ec0ff */
[----:B------:R-:W-:Y:S02]  /*b630*/  IMAD.MOV R20, RZ, RZ, -R20 ;  /* 0x000000ffff147224 */ /* 0x000fe400078e0a14 */
[----:B------:R-:W-:Y:S01]  /*b640*/  IMAD.MOV R8, RZ, RZ, -R7 ;  /* 0x000000ffff087224 */ /* 0x000fe200078e0a07 */
[----:B------:R-:W-:Y:S01]  /*b650*/  LOP3.LUT R18, R18, R11, RZ, 0xc0, !PT ;  /* 0x0000000b12127212 */ /* 0x000fe200078ec0ff */
[----:B------:R-:W-:Y:S02]  /*b660*/  IMAD R12, R26, R7, R12 ;  /* 0x000000071a0c7224 */ /* 0x000fe400078e020c */
[----:B------:R-:W-:Y:S02]  /*b670*/  @P3 IMAD R25, R23, R20, R24 ;  /* 0x0000001417193224 */ /* 0x000fe400078e0218 */
[----:B--2---:R-:W-:-:S02]  /*b680*/  IMAD R7, R8, R31, R21 ;  /* 0x0000001f08077224 */ /* 0x004fc400078e0215 */
[----:B------:R-:W-:Y:S02]  /*b690*/  IMAD R12, R12, R32, R25 ;  /* 0x000000200c0c7224 */ /* 0x000fe400078e0219 */
[----:B------:R-:W-:Y:S02]  /*b6a0*/  IMAD R7, R7, R22, R18 ;  /* 0x0000001607077224 */ /* 0x000fe400078e0212 */
[----:B------:R-:W-:-:S03]  /*b6b0*/  IMAD.MOV.U32 R11, RZ, RZ, 0x1 ;  /* 0x00000001ff0b7424 */ /* 0x000fc600078e00ff */
[----:B------:R-:W-:Y:S02]  /*b6c0*/  SEL R8, R7, R12, !P3 ;  /* 0x0000000c07087207 */ /* 0x000fe40005800000 */
[----:B------:R-:W-:Y:S01]  /*b6d0*/  SEL R12, R12, R7, !P3 ;  /* 0x000000070c0c7207 */ /* 0x000fe20005800000 */
[----:B------:R-:W-:-:S07]  /*b6e0*/  IMAD.MOV.U32 R7, RZ, RZ, R19 ;  /* 0x000000ffff077224 */ /* 0x000fce00078e0013 */
.L_x_278:
[----:B------:R-:W-:-:S13]  /*b6f0*/  LOP3.LUT P1, RZ, R11, 0xff, RZ, 0xc0, !PT ;  /* 0x000000ff0bff7812 */ /* 0x000fda000782c0ff */
[----:B------:R-:W-:Y:S05]  /*b700*/  @P1 BRA `(.L_x_281) ;  /* 0xffffff58008c1947 */ /* 0x000fea000383ffff */
[----:B------:R-:W-:Y:S05]  /*b710*/  EXIT ;  /* 0x000000000000794d */ /* 0x000fea0003800000 */
.L_x_7:
[----:B0-----:R-:W-:Y:S01]  /*b720*/  ULDC.64 UR4, c[0x0][0x750] ;  /* 0x0001d40000047ab9 */ /* 0x001fe20000000a00 */
        /* <DEDUP_REMOVED lines=25> */
.L_x_283:
[----:B------:R-:W0:Y:S01]  /*b8c0*/  LDC.64 R28, c[0x0][0x740] ;  /* 0x0001d000ff1c7b82 */ /* 0x000e220000000a00 */
[-CC-:B------:R-:W-:Y:S01]  /*b8d0*/  SHF.R.U64 R20, R18, R6.reuse, R19.reuse ;  /* 0x0000000612147219 */ /* 0x180fe20000001213 */
[----:B------:R-:W-:Y:S01]  /*b8e0*/  IMAD.MOV.U32 R27, RZ, RZ, 0x1 ;  /* 0x00000001ff1b7424 */ /* 0x000fe200078e00ff */
        /* <DEDUP_REMOVED lines=10> */
[----:B0-----:R-:W-:Y:S01]  /*b990*/  ISETP.NE.U32.AND P0, PT, R28, RZ, PT ;  /* 0x000000ff1c00720c */ /* 0x001fe20003f05070 */
[----:B------:R-:W-:-:S03]  /*b9a0*/  IMAD.MOV.U32 R15, RZ, RZ, -0x1 ;  /* 0xffffffffff0f7424 */ /* 0x000fc600078e00ff */
[----:B------:R-:W-:Y:S02]  /*b9b0*/  ISETP.NE.AND.EX P0, PT, R29, RZ, PT, P0 ;  /* 0x000000ff1d00720c */ /* 0x000fe40003f05300 */
[----:B------:R-:W0:Y:S01]  /*b9c0*/  LDC R23, c[0x0][0x700] ;  /* 0x0001c000ff177b82 */ /* 0x000e220000000800 */
[-CC-:B-1----:R-:W-:Y:S02]  /*b9d0*/  SHF.R.U64 R8, R14, R12.reuse, R5.reuse ;  /* 0x0000000c0e087219 */ /* 0x182fe40000001205 */
[----:B------:R-:W-:-:S05]  /*b9e0*/  SHF.R.U32.HI R5, RZ, R12, R5 ;  /* 0x0000000cff057219 */ /* 0x000fca0000011605 */
[----:B------:R-:W1:Y:S01]  /*b9f0*/  LDC R6, c[0x0][0x748] ;  /* 0x0001d200ff067b82 */ /* 0x000e620000000800 */
[-CC-:B--2---:R-:W-:Y:S02]  /*ba00*/  SHF.R.U64 R12, R8, R16.reuse, R5.reuse ;  /* 0x00000010080c7219 */ /* 0x184fe40000001205 */
[----:B------:R-:W-:-:S05]  /*ba10*/  SHF.R.U32.HI R5, RZ, R16, R5 ;  /* 0x00000010ff057219 */ /* 0x000fca0000011605 */
[----:B------:R-:W2:Y:S01]  /*ba20*/  LDC R25, c[0x0][0x738] ;  /* 0x0001ce00ff197b82 */ /* 0x000ea20000000800 */
[-C--:B---3--:R-:W-:Y:S02]  /*ba30*/  SHF.L.U32 R14, R15, R26.reuse, RZ ;  /* 0x0000001a0f0e7219 */ /* 0x088fe400000006ff */
[--C-:B------:R-:W-:Y:S02]  /*ba40*/  SHF.R.U64 R24, R12, R26, R5.reuse ;  /* 0x0000001a0c187219 */ /* 0x100fe40000001205 */
[----:B------:R-:W-:Y:S02]  /*ba50*/  LOP3.LUT R31, RZ, R14, RZ, 0x33, !PT ;  /* 0x0000000eff1f7212 */ /* 0x000fe400078e33ff */
[----:B------:R-:W-:Y:S01]  /*ba60*/  SHF.R.U32.HI R15, RZ, R26, R5 ;  /* 0x0000001aff0f7219 */ /* 0x000fe20000011605 */
[----:B------:R-:W3:Y:S01]  /*ba70*/  LDC R30, c[0x0][0x710] ;  /* 0x0001c400ff1e7b82 */ /* 0x000ee20000000800 */
[----:B------:R-:W-:Y:S01]  /*ba80*/  IMAD.MOV.U32 R14, RZ, RZ, R24 ;  /* 0x000000ffff0e7224 */ /* 0x000fe200078e0018 */
[----:B------:R-:W-:Y:S06]  /*ba90*/  @!P0 BRA `(.L_x_284) ;  /* 0x0000000000288947 */ /* 0x000fec0003800000 */
        /* <DEDUP_REMOVED lines=10> */
.L_x_284:
[----:B-1----:R-:W-:Y:S01]  /*bb40*/  SHF.R.U64 R6, R14, R6, R15 ;  /* 0x000000060e067219 */ /* 0x002fe2000000120f */
[----:B0-----:R-:W-:Y:S01]  /*bb50*/  VIADD R15, R23, 0xffffffff ;  /* 0xffffffff170f7836 */ /* 0x001fe20000000000 */
[----:B------:R-:W-:Y:S01]  /*bb60*/  SHF.L.U32 R27, R27, R26, RZ ;  /* 0x0000001a1b1b7219 */ /* 0x000fe200000006ff */
[----:B------:R-:W-:Y:S01]  /*bb70*/  @P3 IMAD R9, R13, R22, R10 ;  /* 0x000000160d093224 */ /* 0x000fe200078e020a */
[----:B------:R-:W-:Y:S01]  /*bb80*/  LOP3.LUT R5, R12, R31, RZ, 0xc0, !PT ;  /* 0x0000001f0c057212 */ /* 0x000fe200078ec0ff */
[----:B------:R-:W-:Y:S01]  /*bb90*/  IMAD.MOV R11, RZ, RZ, -R6 ;  /* 0x000000ffff0b7224 */ /* 0x000fe200078e0a06 */
[----:B------:R-:W-:-:S03]  /*bba0*/  LOP3.LUT R10, R8, R15, RZ, 0xc0, !PT ;  /* 0x0000000f080a7212 */ /* 0x000fc600078ec0ff */
[----:B------:R-:W-:Y:S02]  /*bbb0*/  IMAD R6, R27, R6, R5 ;  /* 0x000000061b067224 */ /* 0x000fe400078e0205 */
[----:B--2---:R-:W-:Y:S02]  /*bbc0*/  IMAD R5, R11, R25, R24 ;  /* 0x000000190b057224 */ /* 0x004fe400078e0218 */
[----:B---3--:R-:W-:Y:S02]  /*bbd0*/  IMAD R8, R6, R30, R9 ;  /* 0x0000001e06087224 */ /* 0x008fe400078e0209 */
[----:B------:R-:W-:Y:S02]  /*bbe0*/  IMAD.MOV.U32 R6, RZ, RZ, 0x1 ;  /* 0x00000001ff067424 */ /* 0x000fe400078e00ff */
[----:B------:R-:W-:-:S03]  /*bbf0*/  IMAD R9, R5, R23, R10 ;  /* 0x0000001705097224 */ /* 0x000fc600078e020a */
[----:B------:R-:W-:Y:S02]  /*bc00*/  PRMT R5, R6, 0x7610, R5 ;  /* 0x0000761006057816 */ /* 0x000fe40000000005 */
[----:B------:R-:W-:Y:S02]  /*bc10*/  SEL R6, R9, R8, !P3 ;  /* 0x0000000809067207 */ /* 0x000fe40005800000 */
[----:B------:R-:W-:-:S07]  /*bc20*/  SEL R8, R8, R9, !P3 ;  /* 0x0000000908087207 */ /* 0x000fce0005800000 */
.L_x_282:
[----:B------:R-:W-:-:S08]  /*bc30*/  NOP ;  /* 0x0000000000007918 */ /* 0x000fd00000000000 */
[----:B------:R-:W0:-:S00]  /*bc40*/  USETMAXREG.DEALLOC.CTAPOOL 0x28 ;  /* 0x00000028000079c8 */ /* 0x000e0000080e0500 */
[----:B0-----:R-:W-:-:S13]  /*bc50*/  ISETP.NE.AND P0, PT, R7, RZ, PT ;  /* 0x000000ff0700720c */ /* 0x001fda0003f05270 */
[----:B------:R-:W-:Y:S05]  /*bc60*/  @P0 EXIT ;  /* 0x000000000000094d */ /* 0x000fea0003800000 */
[----:B------:R-:W-:Y:S01]  /*bc70*/  LOP3.LUT P0, RZ, R5, 0xff, RZ, 0xc0, !PT ;  /* 0x000000ff05ff7812 */ /* 0x000fe2000780c0ff */
[----:B------:R-:W-:Y:S02]  /*bc80*/  IMAD.MOV.U32 R5, RZ, RZ, 0x1 ;  /* 0x00000001ff057424 */ /* 0x000fe400078e00ff */
[----:B------:R-:W-:-:S10]  /*bc90*/  IMAD.MOV.U32 R10, RZ, RZ, RZ ;  /* 0x000000ffff0a7224 */ /* 0x000fd400078e00ff */
[----:B------:R-:W-:Y:S05]  /*bca0*/  @!P0 BRA `(.L_x_285) ;  /* 0x0000000c00a08947 */ /* 0x000fea0003800000 */
[----:B------:R-:W0:Y:S01]  /*bcb0*/  LDC R5, c[0x0][0x28c] ;  /* 0x0000a300ff057b82 */ /* 0x000e220000000800 */
[----:B------:R-:W1:Y:S01]  /*bcc0*/  S2R R16, SR_CgaCtaId ;  /* 0x0000000000107919 */ /* 0x000e620000008800 */
[----:B------:R-:W-:Y:S01]  /*bcd0*/  ULDC UR5, c[0x0][0x758] ;  /* 0x0001d60000057ab9 */ /* 0x000fe20000000800 */
[----:B------:R-:W-:Y:S01]  /*bce0*/  UMOV UR7, 0xffffffff ;  /* 0xffffffff00077882 */ /* 0x000fe20000000000 */
[----:B------:R-:W-:Y:S01]  /*bcf0*/  ULDC UR6, c[0x0][0xc] ;  /* 0x0000030000067ab9 */ /* 0x000fe20000000800 */
[----:B------:R-:W-:Y:S01]  /*bd00*/  USHF.L.U32 UR9, UR7, UR5, URZ ;  /* 0x0000000507097299 */ /* 0x000fe2000800063f */
[----:B------:R-:W-:Y:S01]  /*bd10*/  BSSY B0, `(.L_x_285) ;  /* 0x00000e1000007945 */ /* 0x000fe20003800000 */
[----:B------:R-:W-:Y:S01]  /*bd20*/  UMOV UR8, 0x1 ;  /* 0x0000000100087882 */ /* 0x000fe20000000000 */
[----:B------:R-:W-:Y:S01]  /*bd30*/  ULDC UR7, c[0x0][0x10] ;  /* 0x0000040000077ab9 */ /* 0x000fe20000000800 */
[----:B------:R-:W-:Y:S01]  /*bd40*/  USHF.L.U32 UR5, UR8, UR5, URZ ;  /* 0x0000000508057299 */ /* 0x000fe2000800063f */
[----:B------:R-:W-:Y:S01]  /*bd50*/  IMAD.MOV.U32 R11, RZ, RZ, 0x1 ;  /* 0x00000001ff0b7424 */ /* 0x000fe200078e00ff */
[----:B------:R-:W-:Y:S01]  /*bd60*/  UIMAD.WIDE.U32 UR6, UR6, UR7, URZ ;  /* 0x00000007060672a5 */ /* 0x000fe2000f8e003f */
[----:B------:R-:W-:Y:S01]  /*bd70*/  LOP3.LUT R19, R4, 0x2, RZ, 0xfc, !PT ;  /* 0x0000000204137812 */ /* 0x000fe200078efcff */
[----:B------:R-:W-:Y:S01]  /*bd80*/  ULDC UR8, c[0x0][0x14] ;  /* 0x0000050000087ab9 */ /* 0x000fe20000000800 */
[----:B------:R-:W-:Y:S01]  /*bd90*/  ULDC UR4, c[0x0][0x700] ;  /* 0x0001c00000047ab9 */ /* 0x000fe20000000800 */
[----:B------:R-:W-:-:S02]  /*bda0*/  UIMAD.WIDE.U32 UR40, UR6, UR8, URZ ;  /* 0x00000008062872a5 */ /* 0x000fc4000f8e003f */
[----:B------:R-:W-:Y:S02]  /*bdb0*/  UIMAD UR7, UR7, UR8, URZ ;  /* 0x00000008070772a4 */ /* 0x000fe4000f8e023f */
[----:B------:R-:W-:Y:S02]  /*bdc0*/  UIADD3 UR4, UR4, -0x1, URZ ;  /* 0xffffffff04047890 */ /* 0x000fe4000fffe03f */
[----:B------:R-:W-:Y:S02]  /*bdd0*/  ULOP3.LUT UR6, URZ, UR9, URZ, 0x33, !UPT ;  /* 0x000000093f067292 */ /* 0x000fe4000f8e333f */
[----:B------:R-:W-:Y:S01]  /*bde0*/  UIADD3 UR7, UR41, UR7, URZ ;  /* 0x0000000729077290 */ /* 0x000fe2000fffe03f */
[----:B0-----:R-:W-:Y:S01]  /*bdf0*/  VIADD R5, R5, 0x7f ;  /* 0x0000007f05057836 */ /* 0x001fe20000000000 */
[----:B------:R-:W-:-:S04]  /*be00*/  ULDC.64 UR42, c[0x0][0x198] ;  /* 0x00006600002a7ab9 */ /* 0x000fc80000000a00 */
[----:B------:R-:W-:-:S04]  /*be10*/  SHF.R.S32.HI R10, RZ, 0x1f, R5 ;  /* 0x0000001fff0a7819 */ /* 0x000fc80000011405 */
[----:B------:R-:W-:Y:S01]  /*be20*/  LEA.HI R13, R10, R5, RZ, 0x7 ;  /* 0x000000050a0d7211 */ /* 0x000fe200078f38ff */
[C---:B-1----:R-:W-:Y:S02]  /*be30*/  IMAD.SHL.U32 R12, R16.reuse, 0x40, RZ ;  /* 0x00000040100c7824 */ /* 0x042fe400078e00ff */
[C---:B------:R-:W-:Y:S01]  /*be40*/  IMAD.SHL.U32 R14, R16.reuse, 0x1000, RZ ;  /* 0x00001000100e7824 */ /* 0x040fe200078e00ff */
[----:B------:R-:W-:Y:S01]  /*be50*/  SHF.R.S32.HI R13, RZ, 0x7, R13 ;  /* 0x00000007ff0d7819 */ /* 0x000fe2000001140d */
[----:B------:R-:W-:Y:S01]  /*be60*/  IMAD.SHL.U32 R15, R16, 0x80, RZ ;  /* 0x00000080100f7824 */ /* 0x000fe200078e00ff */
[----:B------:R-:W-:Y:S01]  /*be70*/  LOP3.LUT R12, R12, 0x40, RZ, 0xc0, !PT ;  /* 0x000000400c0c7812 */ /* 0x000fe200078ec0ff */
[----:B------:R-:W-:Y:S01]  /*be80*/  IMAD.SHL.U32 R16, R16, 0x400, RZ ;  /* 0x0000040010107824 */ /* 0x000fe200078e00ff */
[----:B------:R-:W-:Y:S01]  /*be90*/  LOP3.LUT R14, R14, 0x1000, RZ, 0xc0, !PT ;  /* 0x000010000e0e7812 */ /* 0x000fe200078ec0ff */
[----:B------:R-:W-:Y:S01]  /*bea0*/  IMAD.MOV.U32 R5, RZ, RZ, 0x1 ;  /* 0x00000001ff057424 */ /* 0x000fe200078e00ff */
[----:B------:R-:W-:Y:S01]  /*beb0*/  LOP3.LUT R15, R15, 0x80, RZ, 0xc0, !PT ;  /* 0x000000800f0f7812 */ /* 0x000fe200078ec0ff */
[----:B------:R-:W-:Y:S01]  /*bec0*/  IMAD.MOV.U32 R10, RZ, RZ, RZ ;  /* 0x000000ffff0a7224 */ /* 0x000fe200078e00ff */
[----:B------:R-:W-:Y:S01]  /*bed0*/  LOP3.LUT R16, R16, 0x400, RZ, 0xc0, !PT ;  /* 0x0000040010107812 */ /* 0x000fe200078ec0ff */
[----:B------:R-:W-:-:S07]  /*bee0*/  VIADD R17, R13, 0x1 ;  /* 0x000000010d117836 */ /* 0x000fce0000000000 */
.L_x_296:
[----:B------:R-:W-:-:S03]  /*bef0*/  UMOV UR8, 0xffffffff ;  /* 0xffffffff00087882 */ /* 0x000fc60000000000 */
[----:B------:R-:W-:Y:S05]  /*bf00*/  BRA.DIV UR8, `(.L_x_286) ;  /* 0x0000000e08987947 */ /* 0x000fea000b800000 */
[----:B------:R-:W-:-:S13]  /*bf10*/  ELECT P0, URZ, PT ;  /* 0x00000000003f782f */ /* 0x000fda0003800000 */
.L_x_305:
[----:B------:R-:W0:Y:S01]  /*bf20*/  LDC R7, c[0x0][0x28c] ;  /* 0x0000a300ff077b82 */ /* 0x000e220000000800 */
[----:B------:R-:W-:Y:S01]  /*bf30*/  BSSY B1, `(.L_x_287) ;  /* 0x000004d000017945 */ /* 0x000fe20003800000 */
[----:B0-----:R-:W-:-:S13]  /*bf40*/  ISETP.LT.OR P0, PT, R7, 0x1, !P0 ;  /* 0x000000010700780c */ /* 0x001fda0004701670 */
[----:B------:R-:W-:Y:S05]  /*bf50*/  @P0 BRA `(.L_x_288) ;  /* 0x0000000400280947 */ /* 0x000fea0003800000 */
[----:B------:R-:W-:Y:S01]  /*bf60*/  IMAD R25, R8, 0x100, R15 ;  /* 0x0000010008197824 */ /* 0x000fe200078e020f */
[----:B------:R-:W-:Y:S01]  /*bf70*/  CS2R R26, SRZ ;  /* 0x00000000001a7805 */ /* 0x000fe2000001ff00 */
[----:B------:R-:W-:Y:S02]  /*bf80*/  IMAD.SHL.U32 R6, R6, 0x100, RZ ;  /* 0x0000010006067824 */ /* 0x000fe400078e00ff */
[----:B------:R-:W-:Y:S02]  /*bf90*/  IMAD R8, R8, 0x80, R12 ;  /* 0x0000008008087824 */ /* 0x000fe400078e020c */
[----:B------:R-:W-:Y:S02]  /*bfa0*/  IMAD.MOV.U32 R28, RZ, RZ, 0x40 ;  /* 0x00000040ff1c7424 */ /* 0x000fe400078e00ff */
[----:B------:R-:W-:Y:S02]  /*bfb0*/  IMAD.MOV.U32 R7, RZ, RZ, R17 ;  /* 0x000000ffff077224 */ /* 0x000fe400078e0011 */
[----:B------:R-:W-:-:S02]  /*bfc0*/  IMAD.MOV.U32 R9, RZ, RZ, R5 ;  /* 0x000000ffff097224 */ /* 0x000fc400078e0005 */
[----:B------:R-:W-:-:S07]  /*bfd0*/  IMAD.MOV.U32 R21, RZ, RZ, R10 ;  /* 0x000000ffff157224 */ /* 0x000fce00078e000a */
.L_x_291:
[----:B------:R-:W0:Y:S01]  /*bfe0*/  S2R R23, SR_CgaCtaId ;  /* 0x0000000000177919 */ /* 0x000e220000008800 */
[----:B------:R-:W-:Y:S02]  /*bff0*/  MOV R18, 0x400 ;  /* 0x0000040000127802 */ /* 0x000fe40000000f00 */
[----:B------:R-:W-:-:S13]  /*c000*/  LOP3.LUT P1, RZ, R0, 0x7f, RZ, 0xc0, !PT ;  /* 0x0000007f00ff7812 */ /* 0x000fda000782c0ff */
[----:B------:R-:W1:Y:S01]  /*c010*/  @!P1 LDC R22, c[0x0][0x640] ;  /* 0x00019000ff169b82 */ /* 0x000e620000000800 */
[----:B0-----:R-:W-:Y:S02]  /*c020*/  LEA R24, R23, R18, 0x18 ;  /* 0x0000001217187211 */ /* 0x001fe400078ec0ff */
[----:B------:R-:W-:-:S03]  /*c030*/  SHF.L.U32 R18, R9, 0x1f, RZ ;  /* 0x0000001f09127819 */ /* 0x000fc600000006ff */
[----:B------:R-:W-:-:S04]  /*c040*/  IMAD R23, R21, 0x8, R24 ;  /* 0x0000000815177824 */ /* 0x000fc800078e0218 */
[----:B------:R-:W0:Y:S02]  /*c050*/  SYNCS.PHASECHK.TRANS64.TRYWAIT P0, [R23+URZ+0x10], R18 ;  /* 0x00001012170075a7 */ /* 0x000e24000800017f */
[----:B01----:R-:W-:Y:S05]  /*c060*/  @!P0 BRA `(.L_x_289) ;  /* 0x0000000c00608947 */ /* 0x003fea0003800000 */
.L_x_306:
[----:B0-----:R-:W-:Y:S01]  /*c070*/  PRMT R18, R19, 0x9910, RZ ;  /* 0x0000991013127816 */ /* 0x001fe200000000ff */
[----:B------:R0:W-:Y:S03]  /*c080*/  @!P1 SYNCS.ARRIVE.TRANS64 RZ, [R23+URZ], R22 ;  /* 0x0000001617ff99a7 */ /* 0x0001e6000800003f */
[----:B------:R-:W-:-:S13]  /*c090*/  ISETP.NE.AND P0, PT, R18, 0x2, PT ;  /* 0x000000021200780c */ /* 0x000fda0003f05270 */
[----:B0-----:R-:W-:Y:S05]  /*c0a0*/  @P0 BRA `(.L_x_290) ;  /* 0x0000000000040947 */ /* 0x001fea0003800000 */
[----:B------:R-:W-:Y:S01]  /*c0b0*/  BPT.TRAP 0x1 ;  /* 0x000000040000795c */ /* 0x000fe20000300000 */
.L_x_290:
[C---:B------:R-:W-:Y:S01]  /*c0c0*/  IMAD R18, R21.reuse, 0x2000, R14 ;  /* 0x0000200015127824 */ /* 0x040fe200078e020e */
[----:B------:R-:W-:Y:S01]  /*c0d0*/  R2UR UR9, R24 ;  /* 0x00000000180972ca */ /* 0x000fe200000e0000 */
[--C-:B------:R-:W-:Y:S01]  /*c0e0*/  IMAD R22, R21, 0x10000, R24.reuse ;  /* 0x0001000015167824 */ /* 0x100fe200078e0218 */
[----:B------:R-:W-:Y:S01]  /*c0f0*/  R2UR UR10, R28 ;  /* 0x000000001c0a72ca */ /* 0x000fe200000e0000 */
[----:B------:R-:W-:Y:S01]  /*c100*/  IMAD R18, R18, 0x2, R24 ;  /* 0x0000000212127824 */ /* 0x000fe200078e0218 */
[----:B------:R-:W-:Y:S01]  /*c110*/  R2UR UR33, R23 ;  /* 0x00000000172172ca */ /* 0x000fe200000e0000 */
[----:B------:R-:W-:Y:S01]  /*c120*/  VIADD R7, R7, 0xffffffff ;  /* 0xffffffff07077836 */ /* 0x000fe20000000000 */
[----:B------:R-:W-:Y:S01]  /*c130*/  R2UR UR8, R22 ;  /* 0x00000000160872ca */ /* 0x000fe200000e0000 */
[----:B------:R-:W-:Y:S01]  /*c140*/  UIADD3 UR14, UP0, UR42, 0xf0, URZ ;  /* 0x000000f02a0e7890 */ /* 0x000fe2000ff1e03f */
[----:B------:R-:W-:Y:S01]  /*c150*/  R2UR UR32, R18 ;  /* 0x00000000122072ca */ /* 0x000fe200000e0000 */
[----:B------:R-:W-:Y:S01]  /*c160*/  IMAD R18, R21, 0x800, R16 ;  /* 0x0000080015127824 */ /* 0x000fe200078e0210 */
[----:B------:R-:W-:Y:S01]  /*c170*/  R2UR UR36, R20 ;  /* 0x00000000142472ca */ /* 0x000fe200000e0000 */
[----:B------:R-:W-:Y:S01]  /*c180*/  UIADD3 UR22, UP1, UR42, 0x1f0, URZ ;  /* 0x000001f02a167890 */ /* 0x000fe2000ff3e03f */
[----:B------:R-:W-:Y:S01]  /*c190*/  R2UR UR34, R26 ;  /* 0x000000001a2272ca */ /* 0x000fe200000e0000 */
[----:B------:R-:W-:Y:S01]  /*c1a0*/  UIADD3 UR30, UP2, UR42, 0x2f0, URZ ;  /* 0x000002f02a1e7890 */ /* 0x000fe2000ff5e03f */
[----:B------:R-:W-:Y:S01]  /*c1b0*/  R2UR UR24, R18 ;  /* 0x00000000121872ca */ /* 0x000fe200000e0000 */
[----:B------:R-:W-:Y:S01]  /*c1c0*/  UIADD3.X UR15, URZ, UR43, URZ, UP0, !UPT ;  /* 0x0000002b3f0f7290 */ /* 0x000fe200087fe43f */
[----:B------:R-:W-:Y:S01]  /*c1d0*/  R2UR UR35, R8 ;  /* 0x00000000082372ca */ /* 0x000fe200000e0000 */
[----:B------:R-:W-:Y:S01]  /*c1e0*/  UIADD3.X UR23, URZ, UR43, URZ, UP1, !UPT ;  /* 0x0000002b3f177290 */ /* 0x000fe20008ffe43f */
[----:B------:R-:W-:Y:S01]  /*c1f0*/  R2UR UR26, R25 ;  /* 0x00000000191a72ca */ /* 0x000fe200000e0000 */
[----:B------:R-:W-:Y:S01]  /*c200*/  UIADD3 UR18, UR10, -0x40, URZ ;  /* 0xffffffc00a127890 */ /* 0x000fe2000fffe03f */
[----:B------:R-:W-:Y:S01]  /*c210*/  R2UR UR27, R27 ;  /* 0x000000001b1b72ca */ /* 0x000fe200000e0000 */
[----:B------:R-:W-:Y:S01]  /*c220*/  UIADD3 UR32, UR32, 0x100, URZ ;  /* 0x0000010020207890 */ /* 0x000fe2000fffe03f */
[----:B------:R-:W-:Y:S01]  /*c230*/  R2UR UR19, R6 ;  /* 0x00000000061372ca */ /* 0x000fe200000e0000 */
[----:B------:R-:W-:Y:S01]  /*c240*/  UIADD3 UR16, UR8, 0x8100, URZ ;  /* 0x0000810008107890 */ /* 0x000fe2000fffe03f */
[----:B------:R-:W-:Y:S01]  /*c250*/  ISETP.GT.AND P1, PT, R7, 0x1, PT ;  /* 0x000000010700780c */ /* 0x000fe20003f24270 */
[----:B------:R-:W-:Y:S01]  /*c260*/  UIADD3.X UR31, URZ, UR43, URZ, UP2, !UPT ;  /* 0x0000002b3f1f7290 */ /* 0x000fe200097fe43f */
[----:B------:R-:W-:Y:S01]  /*c270*/  VIADD R21, R21, 0x1 ;  /* 0x0000000115157836 */ /* 0x000fe20000000000 */
[----:B------:R-:W-:Y:S01]  /*c280*/  UIADD3 UR24, UR9, 0x28100, UR24 ;  /* 0x0002810009187890 */ /* 0x000fe2000fffe018 */
[----:B------:R-:W-:Y:S01]  /*c290*/  VIADD R27, R27, 0x1 ;  /* 0x000000011b1b7836 */ /* 0x000fe20000000000 */
[----:B------:R-:W-:Y:S01]  /*c2a0*/  UIADD3 UR8, UR8, 0x10100, URZ ;  /* 0x0001010008087890 */ /* 0x000fe2000fffe03f */
[----:B------:R-:W-:Y:S01]  /*c2b0*/  VIADD R28, R28, 0x80 ;  /* 0x000000801c1c7836 */ /* 0x000fe20000000000 */
[----:B------:R-:W-:Y:S01]  /*c2c0*/  UMOV UR13, 0x30000 ;  /* 0x00030000000d7882 */ /* 0x000fe20000000000 */
[----:B------:R-:W-:Y:S01]  /*c2d0*/  UMOV UR38, 0x0 ;  /* 0x0000000000267882 */ /* 0x000fe20000000000 */
[----:B------:R-:W-:Y:S01]  /*c2e0*/  UMOV UR39, 0x10000000 ;  /* 0x1000000000277882 */ /* 0x000fe20000000000 */
[C---:B------:R-:W-:Y:S01]  /*c2f0*/  ISETP.NE.AND P0, PT, R21.reuse, 0x2, PT ;  /* 0x000000021500780c */ /* 0x040fe20003f05270 */
[----:B------:R-:W-:Y:S01]  /*c300*/  UMOV UR25, UR33 ;  /* 0x0000002100197c82 */ /* 0x000fe20008000000 */
[----:B------:R-:W-:Y:S01]  /*c310*/  UMOV UR28, UR36 ;  /* 0x00000024001c7c82 */ /* 0x000fe20008000000 */
[----:B------:R0:W-:Y:S01]  /*c320*/  UTMALDG.3D.MULTICAST [UR32], [UR14], UR13, desc[UR38] ;  /* 0x000026200e0073b4 */ /* 0x0001e2000801180d */
[----:B------:R-:W-:Y:S01]  /*c330*/  UMOV UR17, UR33 ;  /* 0x0000002100117c82 */ /* 0x000fe20008000000 */
[----:B------:R-:W-:Y:S01]  /*c340*/  UMOV UR20, UR36 ;  /* 0x0000002400147c82 */ /* 0x000fe20008000000 */
[----:B------:R-:W-:Y:S01]  /*c350*/  UMOV UR9, UR33 ;  /* 0x0000002100097c82 */ /* 0x000fe20008000000 */
[----:B------:R-:W-:Y:S01]  /*c360*/  UMOV UR12, UR36 ;  /* 0x00000024000c7c82 */ /* 0x000fe20008000000 */
[----:B------:R-:W-:Y:S01]  /*c370*/  UMOV UR11, UR19 ;  /* 0x00000013000b7c82 */ /* 0x000fe20008000000 */
[----:B------:R-:W-:Y:S01]  /*c380*/  SEL R18, RZ, 0x1, P0 ;  /* 0x00000001ff127807 */ /* 0x000fe20000000000 */
[----:B------:R-:W-:Y:S01]  /*c390*/  VIADD R26, R26, 0x40 ;  /* 0x000000401a1a7836 */ /* 0x000fe20000000000 */
[----:B------:R0:W-:Y:S01]  /*c3a0*/  UTMALDG.3D.MULTICAST [UR24], [UR22], UR13, desc[UR38] ;  /* 0x00002618160073b4 */ /* 0x0001e2000801180d */
[----:B------:R-:W-:-:S02]  /*c3b0*/  SEL R21, R21, RZ, P0 ;  /* 0x000000ff15157207 */ /* 0x000fc40000000000 */
[----:B------:R-:W-:Y:S01]  /*c3c0*/  LOP3.LUT R9, R9, R18, RZ, 0x3c, !PT ;  /* 0x0000001209097212 */ /* 0x000fe200078e3cff */
[----:B------:R0:W-:Y:S01]  /*c3d0*/  UTMALDG.3D [UR16], [UR30], desc[UR38] ;  /* 0x000026101e0075b4 */ /* 0x0001e20008011000 */
[----:B------:R0:W-:Y:S02]  /*c3e0*/  UTMALDG.3D [UR8], [UR30], desc[UR38] ;  /* 0x000026081e0075b4 */ /* 0x0001e40008011000 */
[----:B0-----:R-:W-:Y:S05]  /*c3f0*/  @P1 BRA `(.L_x_291) ;  /* 0xfffffff800f81947 */ /* 0x001fea000383ffff */
.L_x_288:
[----:B------:R-:W-:Y:S05]  /*c400*/  BSYNC B1 ;  /* 0x0000000000017941 */ /* 0x000fea0003800000 */
.L_x_287:
[----:B------:R-:W-:Y:S01]  /*c410*/  LOP3.LUT P1, RZ, R11, 0xff, RZ, 0xc0, !PT ;  /* 0x000000ff0bff7812 */ /* 0x000fe2000782c0ff */
[----:B------:R-:W-:Y:S01]  /*c420*/  IMAD.IADD R10, R13, 0x1, R10 ;  /* 0x000000010d0a7824 */ /* 0x000fe200078e020a */
[----:B------:R-:W-:Y:S01]  /*c430*/  IADD3 R2, P2, R2, UR40, RZ ;  /* 0x0000002802027c10 */ /* 0x000fe2000ff5e0ff */
[----:B------:R-:W-:Y:S01]  /*c440*/  ULDC.64 UR8, c[0x0][0x750] ;  /* 0x0001d40000087ab9 */ /* 0x000fe20000000a00 */
[----:B------:R-:W-:Y:S01]  /*c450*/  BSSY B1, `(.L_x_292) ;  /* 0x000006a000017945 */ /* 0x000fe20003800000 */
[----:B------:R-:W-:Y:S01]  /*c460*/  IMAD.MOV.U32 R20, RZ, RZ, -0x1 ;  /* 0xffffffffff147424 */ /* 0x000fe200078e00ff */
[----:B------:R-:W-:Y:S02]  /*c470*/  SHF.R.U32.HI R6, RZ, 0x1, R10 ;  /* 0x00000001ff067819 */ /* 0x000fe4000001160a */
[----:B------:R-:W-:Y:S02]  /*c480*/  ISETP.GT.U32.AND P0, PT, R10, 0x1, PT ;  /* 0x000000010a00780c */ /* 0x000fe40003f04070 */
[----:B------:R-:W-:-:S02]  /*c490*/  LOP3.LUT R6, R6, 0x1, RZ, 0xc0, !PT ;  /* 0x0000000106067812 */ /* 0x000fc400078ec0ff */
[----:B------:R-:W-:Y:S01]  /*c4a0*/  ISETP.LT.U32.AND P0, PT, R13, 0x2, P0 ;  /* 0x000000020d00780c */ /* 0x000fe20000701070 */
[----:B------:R-:W0:Y:S01]  /*c4b0*/  @P1 S2R R8, SR_CgaCtaId ;  /* 0x0000000000081919 */ /* 0x000e220000008800 */
[----:B------:R-:W-:Y:S02]  /*c4c0*/  @P1 MOV R7, 0x400 ;  /* 0x0000040000071802 */ /* 0x000fe40000000f00 */
[----:B------:R-:W-:Y:S02]  /*c4d0*/  IADD3.X R3, R3, UR7, RZ, P2, !PT ;  /* 0x0000000703037c10 */ /* 0x000fe400097fe4ff */
[----:B------:R-:W-:Y:S02]  /*c4e0*/  ISETP.GE.U32.AND P2, PT, R2, UR8, PT ;  /* 0x0000000802007c0c */ /* 0x000fe4000bf46070 */
[----:B------:R-:W-:Y:S02]  /*c4f0*/  LOP3.LUT R10, R10, 0x1, RZ, 0xc0, !PT ;  /* 0x000000010a0a7812 */ /* 0x000fe400078ec0ff */
[----:B------:R-:W-:-:S02]  /*c500*/  PRMT R11, RZ, 0x7610, R11 ;  /* 0x00007610ff0b7816 */ /* 0x000fc4000000000b */
[----:B0-----:R-:W-:Y:S01]  /*c510*/  @P1 LEA R7, R8, R7, 0x18 ;  /* 0x0000000708071211 */ /* 0x001fe200078ec0ff */
[----:B------:R-:W-:-:S03]  /*c520*/  IMAD.MOV.U32 R8, RZ, RZ, -0x1 ;  /* 0xffffffffff087424 */ /* 0x000fc600078e00ff */
[----:B------:R0:W-:Y:S01]  /*c530*/  @P1 SYNCS.ARRIVE.TRANS64.A1T0 RZ, [R7+URZ+0x38], RZ ;  /* 0x000038ff07ff19a7 */ /* 0x0001e2000810003f */
[----:B------:R-:W-:Y:S02]  /*c540*/  ISETP.NE.U32.AND P1, PT, R6, 0x1, PT ;  /* 0x000000010600780c */ /* 0x000fe40003f25070 */
[----:B------:R-:W-:Y:S02]  /*c550*/  SEL R6, RZ, 0x1, !P0 ;  /* 0x00000001ff067807 */ /* 0x000fe40004000000 */
[----:B------:R-:W-:Y:S02]  /*c560*/  ISETP.GE.U32.AND.EX P0, PT, R3, UR9, PT, P2 ;  /* 0x0000000903007c0c */ /* 0x000fe4000bf06120 */
[----:B------:R-:W-:-:S04]  /*c570*/  ISETP.GT.U32.AND P1, PT, R13, 0x1, !P1 ;  /* 0x000000010d00780c */ /* 0x000fc80004f24070 */
[----:B0-----:R-:W-:-:S04]  /*c580*/  SEL R7, RZ, 0x1, !P1 ;  /* 0x00000001ff077807 */ /* 0x001fc80004800000 */
[----:B------:R-:W-:Y:S01]  /*c590*/  LOP3.LUT R5, R7, R5, R6, 0x96, !PT ;  /* 0x0000000507057212 */ /* 0x000fe200078e9606 */
[----:B------:R-:W-:Y:S01]  /*c5a0*/  IMAD.MOV.U32 R6, RZ, RZ, -0x1 ;  /* 0xffffffffff067424 */ /* 0x000fe200078e00ff */
[----:B------:R-:W-:Y:S01]  /*c5b0*/  PRMT R7, RZ, 0x7610, R7 ;  /* 0x00007610ff077816 */ /* 0x000fe20000000007 */
[----:B------:R-:W-:Y:S06]  /*c5c0*/  @P0 BRA `(.L_x_293) ;  /* 0x0000000400480947 */ /* 0x000fec0003800000 */
[----:B------:R-:W0:Y:S01]  /*c5d0*/  S2R R18, SR_CTAID.X ;  /* 0x0000000000127919 */ /* 0x000e220000002500 */
[----:B------:R-:W-:Y:S01]  /*c5e0*/  ULDC UR8, c[0x0][0x150] ;  /* 0x0000540000087ab9 */ /* 0x000fe20000000800 */
[----:B------:R-:W1:Y:S01]  /*c5f0*/  LDC R7, c[0x0][0x144] ;  /* 0x00005100ff077b82 */ /* 0x000e620000000800 */
[----:B------:R-:W-:Y:S01]  /*c600*/  ULDC UR11, c[0x0][0x730] ;  /* 0x0001cc00000b7ab9 */ /* 0x000fe20000000800 */
[----:B------:R-:W2:Y:S06]  /*c610*/  S2R R21, SR_CTAID.Y ;  /* 0x0000000000157919 */ /* 0x000eac0000002600 */
[----:B------:R-:W3:Y:S01]  /*c620*/  LDC R22, c[0x0][0x148] ;  /* 0x00005200ff167b82 */ /* 0x000ee20000000800 */
[----:B0-----:R-:W-:-:S02]  /*c630*/  I2FP.F32.U32 R6, R18 ;  /* 0x0000001200067245 */ /* 0x001fc40000201000 */
[----:B--2---:R-:W-:-:S03]  /*c640*/  I2FP.F32.U32 R8, R21 ;  /* 0x0000001500087245 */ /* 0x004fc60000201000 */
[----:B------:R-:W-:Y:S01]  /*c650*/  FMUL R6, R6, UR8 ;  /* 0x0000000806067c20 */ /* 0x000fe20008400000 */
[----:B------:R-:W-:Y:S02]  /*c660*/  ULDC UR8, c[0x0][0x154] ;  /* 0x0000550000087ab9 */ /* 0x000fe40000000800 */
[----:B------:R-:W-:Y:S01]  /*c670*/  FMUL R9, R8, UR8 ;  /* 0x0000000808097c20 */ /* 0x000fe20008400000 */
[----:B------:R-:W-:Y:S02]  /*c680*/  ULDC.64 UR8, c[0x0][0x728] ;  /* 0x0001ca0000087ab9 */ /* 0x000fe40000000a00 */
[----:B------:R-:W0:Y:S01]  /*c690*/  F2I.U32.TRUNC.NTZ R6, R6 ;  /* 0x0000000600067305 */ /* 0x000e22000020f000 */
[----:B------:R-:W-:-:S04]  /*c6a0*/  ISETP.NE.U32.AND P0, PT, RZ, UR8, PT ;  /* 0x00000008ff007c0c */ /* 0x000fc8000bf05070 */
[----:B------:R-:W-:-:S03]  /*c6b0*/  ISETP.NE.AND.EX P0, PT, RZ, UR9, PT, P0 ;  /* 0x00000009ff007c0c */ /* 0x000fc6000bf05300 */
[----:B------:R-:W2:Y:S01]  /*c6c0*/  F2I.U32.TRUNC.NTZ R9, R9 ;  /* 0x0000000900097305 */ /* 0x000ea2000020f000 */
[----:B0-----:R-:W-:Y:S02]  /*c6d0*/  IMAD.MOV R8, RZ, RZ, -R6 ;  /* 0x000000ffff087224 */ /* 0x001fe400078e0a06 */
[----:B------:R-:W-:Y:S02]  /*c6e0*/  IMAD.MOV.U32 R6, RZ, RZ, R2 ;  /* 0x000000ffff067224 */ /* 0x000fe400078e0002 */
[----:B-1----:R-:W-:Y:S02]  /*c6f0*/  IMAD R18, R7, R8, R18 ;  /* 0x0000000807127224 */ /* 0x002fe400078e0212 */
[----:B------:R-:W-:Y:S02]  /*c700*/  IMAD.MOV.U32 R7, RZ, RZ, R3 ;  /* 0x000000ffff077224 */ /* 0x000fe400078e0003 */
[----:B--2---:R-:W-:Y:S01]  /*c710*/  IMAD.MOV R24, RZ, RZ, -R9 ;  /* 0x000000ffff187224 */ /* 0x004fe200078e0a09 */
[----:B---3--:R-:W-:Y:S06]  /*c720*/  @!P0 BRA `(.L_x_294) ;  /* 0x0000000000288947 */ /* 0x008fec0003800000 */
[----:B------:R-:W-:Y:S02]  /*c730*/  ULDC UR10, c[0x0][0x734] ;  /* 0x0001cd00000a7ab9 */ /* 0x000fe40000000800 */
[----:B------:R-:W-:-:S05]  /*c740*/  IADD3 R7, P0, R2, UR10, RZ ;  /* 0x0000000a02077c10 */ /* 0x000fca000ff1e0ff */
[----:B------:R-:W-:-:S04]  /*c750*/  IMAD.X R23, RZ, RZ, R3, P0 ;  /* 0x000000ffff177224 */ /* 0x000fc800000e0603 */
[----:B------:R-:W-:-:S04]  /*c760*/  IMAD.WIDE.U32 R8, R23, UR8, RZ ;  /* 0x0000000817087c25 */ /* 0x000fc8000f8e00ff */
[----:B------:R-:W-:-:S04]  /*c770*/  IMAD.WIDE.U32 R8, P0, R7, UR9, R8 ;  /* 0x0000000907087c25 */ /* 0x000fc8000f800008 */
[----:B------:R-:W-:-:S04]  /*c780*/  IMAD.WIDE.U32 R6, R7, UR8, RZ ;  /* 0x0000000807067c25 */ /* 0x000fc8000f8e00ff */
[----:B------:R-:W-:Y:S01]  /*c790*/  IMAD.MOV.U32 R6, RZ, RZ, R9 ;  /* 0x000000ffff067224 */ /* 0x000fe200078e0009 */
[----:B------:R-:W-:Y:S01]  /*c7a0*/  IADD3 RZ, P1, R7, R8, RZ ;  /* 0x0000000807ff7210 */ /* 0x000fe20007f3e0ff */
[----:B------:R-:W-:-:S04]  /*c7b0*/  IMAD.X R7, RZ, RZ, RZ, P0 ;  /* 0x000000ffff077224 */ /* 0x000fc800000e06ff */
[----:B------:R-:W-:-:S08]  /*c7c0*/  IMAD.WIDE.U32.X R6, R23, UR9, R6, P1 ;  /* 0x0000000917067c25 */ /* 0x000fd000088e0406 */
.L_x_294:
[--C-:B------:R-:W-:Y:S01]  /*c7d0*/  SHF.R.U64 R20, R6, UR11, R7.reuse ;  /* 0x0000000b06147c19 */ /* 0x100fe20008001207 */
[----:B------:R-:W-:Y:S01]  /*c7e0*/  ULDC.64 UR8, c[0x0][0x720] ;  /* 0x0001c80000087ab9 */ /* 0x000fe20000000a00 */
[----:B------:R-:W-:Y:S01]  /*c7f0*/  SHF.R.U32.HI R6, RZ, UR11, R7 ;  /* 0x0000000bff067c19 */ /* 0x000fe20008011607 */
[----:B------:R-:W-:Y:S01]  /*c800*/  ULDC.64 UR10, c[0x0][0x740] ;  /* 0x0001d000000a7ab9 */ /* 0x000fe20000000a00 */
[----:B------:R-:W-:Y:S01]  /*c810*/  IADD3 R7, P0, RZ, -R20, RZ ;  /* 0x80000014ff077210 */ /* 0x000fe20007f1e0ff */
[----:B------:R-:W-:-:S04]  /*c820*/  @P3 IMAD R18, R22, R24, R21 ;  /* 0x0000001816123224 */ /* 0x000fc800078e0215 */
[----:B------:R-:W-:Y:S01]  /*c830*/  IMAD.X R6, RZ, RZ, ~R6, P0 ;  /* 0x000000ffff067224 */ /* 0x000fe200000e0e06 */
[----:B------:R-:W-:-:S03]  /*c840*/  ISETP.NE.U32.AND P0, PT, RZ, UR10, PT ;  /* 0x0000000aff007c0c */ /* 0x000fc6000bf05070 */
[----:B------:R-:W-:Y:S01]  /*c850*/  IMAD R6, R6, UR8, RZ ;  /* 0x0000000806067c24 */ /* 0x000fe2000f8e02ff */
[----:B------:R-:W-:-:S03]  /*c860*/  ISETP.NE.AND.EX P0, PT, RZ, UR11, PT, P0 ;  /* 0x0000000bff007c0c */ /* 0x000fc6000bf05300 */
[C---:B------:R-:W-:Y:S02]  /*c870*/  IMAD R9, R7.reuse, UR9, R6 ;  /* 0x0000000907097c24 */ /* 0x040fe4000f8e0206 */
[----:B------:R-:W-:Y:S01]  /*c880*/  IMAD.WIDE.U32 R6, R7, UR8, R2 ;  /* 0x0000000807067c25 */ /* 0x000fe2000f8e0002 */
[----:B------:R-:W-:-:S03]  /*c890*/  ULDC UR8, c[0x0][0x718] ;  /* 0x0001c60000087ab9 */ /* 0x000fc60000000800 */
[----:B------:R-:W-:-:S05]  /*c8a0*/  IMAD.IADD R7, R7, 0x1, R9 ;  /* 0x0000000107077824 */ /* 0x000fca00078e0209 */
[--C-:B------:R-:W-:Y:S02]  /*c8b0*/  SHF.R.U64 R21, R6, UR8, R7.reuse ;  /* 0x0000000806157c19 */ /* 0x100fe40008001207 */
[----:B------:R-:W-:Y:S01]  /*c8c0*/  SHF.R.U32.HI R6, RZ, UR8, R7 ;  /* 0x00000008ff067c19 */ /* 0x000fe20008011607 */
[----:B------:R-:W-:-:S03]  /*c8d0*/  ULDC UR8, c[0x0][0x708] ;  /* 0x0001c20000087ab9 */ /* 0x000fc60000000800 */
[--C-:B------:R-:W-:Y:S02]  /*c8e0*/  SHF.R.U64 R24, R21, UR8, R6.reuse ;  /* 0x0000000815187c19 */ /* 0x100fe40008001206 */
[----:B------:R-:W-:Y:S01]  /*c8f0*/  SHF.R.U32.HI R7, RZ, UR8, R6 ;  /* 0x00000008ff077c19 */ /* 0x000fe20008011606 */
[----:B------:R-:W-:-:S03]  /*c900*/  ULDC UR8, c[0x0][0x758] ;  /* 0x0001d60000087ab9 */ /* 0x000fc60000000800 */
[--C-:B------:R-:W-:Y:S02]  /*c910*/  SHF.R.U64 R22, R24, UR8, R7.reuse ;  /* 0x0000000818167c19 */ /* 0x100fe40008001207 */
[----:B------:R-:W-:-:S03]  /*c920*/  SHF.R.U32.HI R23, RZ, UR8, R7 ;  /* 0x00000008ff177c19 */ /* 0x000fc60008011607 */
[----:B------:R-:W-:Y:S02]  /*c930*/  IMAD.MOV.U32 R6, RZ, RZ, R22 ;  /* 0x000000ffff067224 */ /* 0x000fe400078e0016 */
[----:B------:R-:W-:Y:S01]  /*c940*/  IMAD.MOV.U32 R7, RZ, RZ, R23 ;  /* 0x000000ffff077224 */ /* 0x000fe200078e0017 */
[----:B------:R-:W-:Y:S06]  /*c950*/  @!P0 BRA `(.L_x_295) ;  /* 0x0000000000288947 */ /* 0x000fec0003800000 */
        /* <DEDUP_REMOVED lines=10> */
.L_x_295:
[----:B------:R-:W-:Y:S01]  /*ca00*/  ULDC UR8, c[0x0][0x748] ;  /* 0x0001d20000087ab9 */ /* 0x000fe20000000800 */
[----:B------:R-:W-:Y:S02]  /*ca10*/  LOP3.LUT R21, R21, UR4, RZ, 0xc0, !PT ;  /* 0x0000000415157c12 */ /* 0x000fe4000f8ec0ff */
[----:B------:R-:W-:Y:S01]  /*ca20*/  SHF.R.U64 R7, R6, UR8, R7 ;  /* 0x0000000806077c19 */ /* 0x000fe20008001207 */
[----:B------:R-:W-:Y:S01]  /*ca30*/  ULDC UR8, c[0x0][0x738] ;  /* 0x0001ce0000087ab9 */ /* 0x000fe20000000800 */
[----:B------:R-:W-:-:S05]  /*ca40*/  LOP3.LUT R6, R24, UR6, RZ, 0xc0, !PT ;  /* 0x0000000618067c12 */ /* 0x000fca000f8ec0ff */
[----:B------:R-:W-:Y:S02]  /*ca50*/  IMAD R9, R7, UR5, R6 ;  /* 0x0000000507097c24 */ /* 0x000fe4000f8e0206 */
[----:B------:R-:W-:-:S04]  /*ca60*/  IMAD.MOV R7, RZ, RZ, -R7 ;  /* 0x000000ffff077224 */ /* 0x000fc800078e0a07 */
[----:B------:R-:W-:Y:S01]  /*ca70*/  IMAD R22, R7, UR8, R22 ;  /* 0x0000000807167c24 */ /* 0x000fe2000f8e0216 */
[----:B------:R-:W-:Y:S01]  /*ca80*/  ULDC UR8, c[0x0][0x710] ;  /* 0x0001c40000087ab9 */ /* 0x000fe20000000800 */
[----:B------:R-:W-:Y:S02]  /*ca90*/  IMAD.MOV.U32 R7, RZ, RZ, 0x1 ;  /* 0x00000001ff077424 */ /* 0x000fe400078e00ff */
[----:B------:R-:W-:Y:S01]  /*caa0*/  IMAD R18, R9, UR8, R18 ;  /* 0x0000000809127c24 */ /* 0x000fe2000f8e0212 */
[----:B------:R-:W-:Y:S02]  /*cab0*/  ULDC UR8, c[0x0][0x700] ;  /* 0x0001c00000087ab9 */ /* 0x000fe40000000800 */
[----:B------:R-:W-:-:S05]  /*cac0*/  IMAD R9, R22, UR8, R21 ;  /* 0x0000000816097c24 */ /* 0x000fca000f8e0215 */
[----:B------:R-:W-:Y:S02]  /*cad0*/  SEL R6, R9, R18, !P3 ;  /* 0x0000001209067207 */ /* 0x000fe40005800000 */
[----:B------:R-:W-:-:S07]  /*cae0*/  SEL R8, R18, R9, !P3 ;  /* 0x0000000912087207 */ /* 0x000fce0005800000 */
.L_x_293:
[----:B------:R-:W-:Y:S05]  /*caf0*/  BSYNC B1 ;  /* 0x0000000000017941 */ /* 0x000fea0003800000 */
.L_x_292:
[----:B------:R-:W-:-:S13]  /*cb00*/  LOP3.LUT P0, RZ, R7, 0xff, RZ, 0xc0, !PT ;  /* 0x000000ff07ff7812 */ /* 0x000fda000780c0ff */
[----:B------:R-:W-:Y:S05]  /*cb10*/  @P0 BRA `(.L_x_296) ;  /* 0xfffffff000f40947 */ /* 0x000fea000383ffff */
[----:B------:R-:W-:Y:S05]  /*cb20*/  BSYNC B0 ;  /* 0x0000000000007941 */ /* 0x000fea0003800000 */
.L_x_285:
[----:B------:R-:W-:-:S03]  /*cb30*/  UMOV UR8, 0xffffffff ;  /* 0xffffffff00087882 */ /* 0x000fc60000000000 */
[----:B------:R-:W-:Y:S05]  /*cb40*/  BRA.DIV UR8, `(.L_x_297) ;  /* 0x0000000208bc7947 */ /* 0x000fea000b800000 */
[----:B------:R-:W-:-:S13]  /*cb50*/  ELECT P0, URZ, PT ;  /* 0x00000000003f782f */ /* 0x000fda0003800000 */
.L_x_309:
[----:B------:R-:W-:Y:S04]  /*cb60*/  BSSY B0, `(.L_x_298) ;  /* 0x0000019000007945 */ /* 0x000fe80003800000 */
[----:B------:R-:W-:Y:S05]  /*cb70*/  @!P0 BRA `(.L_x_299) ;  /* 0x00000000005c8947 */ /* 0x000fea0003800000 */
[----:B------:R-:W-:-:S04]  /*cb80*/  LOP3.LUT R4, R4, 0x2, RZ, 0xfc, !PT ;  /* 0x0000000204047812 */ /* 0x000fc800078efcff */
[----:B------:R-:W-:-:S13]  /*cb90*/  ISETP.NE.AND P0, PT, R4, 0x3, PT ;  /* 0x000000030400780c */ /* 0x000fda0003f05270 */
[----:B------:R-:W-:Y:S05]  /*cba0*/  @!P0 BRA `(.L_x_300) ;  /* 0x0000000000048947 */ /* 0x000fea0003800000 */
[----:B------:R-:W-:Y:S01]  /*cbb0*/  BPT.TRAP 0x1 ;  /* 0x000000040000795c */ /* 0x000fe20000300000 */
.L_x_300:
[----:B------:R-:W0:Y:S01]  /*cbc0*/  S2R R3, SR_CgaCtaId ;  /* 0x0000000000037919 */ /* 0x000e220000008800 */
[----:B------:R-:W-:Y:S02]  /*cbd0*/  MOV R0, 0x400 ;  /* 0x0000040000007802 */ /* 0x000fe40000000f00 */
[----:B------:R-:W-:Y:S02]  /*cbe0*/  SHF.L.U32 R2, R5, 0x1f, RZ ;  /* 0x0000001f05027819 */ /* 0x000fe400000006ff */
[----:B0-----:R-:W-:-:S05]  /*cbf0*/  LEA R3, R3, R0, 0x18 ;  /* 0x0000000003037211 */ /* 0x001fca00078ec0ff */
[----:B------:R-:W-:-:S04]  /*cc00*/  VIADD R3, R3, 0x10 ;  /* 0x0000001003037836 */ /* 0x000fc80000000000 */
[C---:B------:R-:W-:Y:S02]  /*cc10*/  IMAD R7, R10.reuse, 0x8, R3 ;  /* 0x000000080a077824 */ /* 0x040fe400078e0203 */
[----:B------:R-:W-:Y:S02]  /*cc20*/  VIADD R10, R10, 0x1 ;  /* 0x000000010a0a7836 */ /* 0x000fe40000000000 */
[----:B------:R-:W0:Y:S03]  /*cc30*/  SYNCS.PHASECHK.TRANS64.TRYWAIT P0, [R7+URZ], R2 ;  /* 0x00000002070075a7 */ /* 0x000e26000800017f */
[----:B------:R-:W-:-:S04]  /*cc40*/  ISETP.NE.AND P1, PT, R10, 0x2, PT ;  /* 0x000000020a00780c */ /* 0x000fc80003f25270 */
[----:B------:R-:W-:Y:S02]  /*cc50*/  SEL R0, RZ, 0x1, P1 ;  /* 0x00000001ff007807 */ /* 0x000fe40000800000 */
[----:B------:R-:W-:Y:S02]  /*cc60*/  SEL R10, R10, RZ, P1 ;  /* 0x000000ff0a0a7207 */ /* 0x000fe40000800000 */
[----:B------:R-:W-:Y:S01]  /*cc70*/  LOP3.LUT R0, R5, R0, RZ, 0x3c, !PT ;  /* 0x0000000005007212 */ /* 0x000fe200078e3cff */
[----:B0-----:R-:W-:Y:S06]  /*cc80*/  @!P0 BRA `(.L_x_301) ;  /* 0x00000000008c8947 */ /* 0x001fec0003800000 */
.L_x_310:
[----:B------:R-:W-:Y:S01]  /*cc90*/  IMAD R3, R10, 0x8, R3 ;  /* 0x000000080a037824 */ /* 0x000fe200078e0203 */
[----:B------:R-:W-:-:S07]  /*cca0*/  SHF.L.U32 R0, R0, 0x1f, RZ ;  /* 0x0000001f00007819 */ /* 0x000fce00000006ff */
.L_x_302:
[----:B-1----:R1:W2:Y:S02]  /*ccb0*/  SYNCS.PHASECHK.TRANS64.TRYWAIT P0, [R3+URZ], R0 ;  /* 0x00000000030075a7 */ /* 0x0022a4000800017f */
[----:B--2---:R-:W-:Y:S05]  /*ccc0*/  @!P0 NANOSLEEP.SYNCS 0x989680 ;  /* 0x009896800000895d */ /* 0x004fea0003900000 */
[----:B------:R-:W2:Y:S02]  /*ccd0*/  @!P0 SYNCS.PHASECHK.TRANS64 P0, [R3+URZ], R0 ;  /* 0x00000000030085a7 */ /* 0x000ea4000800007f */
[----:B--2---:R-:W-:Y:S05]  /*cce0*/  @!P0 BRA `(.L_x_302) ;  /* 0xfffffffc00f08947 */ /* 0x004fea000383ffff */
.L_x_299:
[----:B------:R-:W-:Y:S05]  /*ccf0*/  BSYNC B0 ;  /* 0x0000000000007941 */ /* 0x000fea0003800000 */
.L_x_298:
[----:B------:R-:W-:Y:S05]  /*cd00*/  EXIT ;  /* 0x000000000000794d */ /* 0x000fea0003800000 */
.L_x_21:
[----:B-1----:R-:W-:-:S04]  /*cd10*/  IMAD.U32 R15, RZ, RZ, UR8 ;  /* 0x00000008ff0f7e24 */ /* 0x002fc8000f8e00ff */
[----:B------:R1:W4:Y:S03]  /*cd20*/  SYNCS.PHASECHK.TRANS64.TRYWAIT P1, [R15+URZ], R16 ;  /* 0x000000100f0075a7 */ /* 0x000326000802017f */
[----:B----4-:R-:W-:Y:S05]  /*cd30*/  @!P1 NANOSLEEP.SYNCS 0x989680 ;  /* 0x009896800000995d */ /* 0x010fea0003900000 */
[----:B------:R-:W4:Y:S02]  /*cd40*/  @!P1 SYNCS.PHASECHK.TRANS64 P1, [R15+URZ], R16 ;  /* 0x000000100f0095a7 */ /* 0x000f24000802007f */
[----:B----4-:R-:W-:Y:S05]  /*cd50*/  @!P1 BRA `(.L_x_21) ;  /* 0xfffffffc00ec9947 */ /* 0x010fea000383ffff */
[----:B------:R-:W-:Y:S05]  /*cd60*/  BRA `(.L_x_20) ;  /* 0xffffff4800a87947 */ /* 0x000fea000383ffff */
.L_x_286:
[----:B------:R-:W-:Y:S01]  /*cd70*/  BSSY B1, `(.L_x_303) ;  /* 0x0000006000017945 */ /* 0x000fe20003800000 */
[----:B------:R-:W-:-:S07]  /*cd80*/  IMAD.MOV.U32 R7, RZ, RZ, -0x1 ;  /* 0xffffffffff077424 */ /* 0x000fce00078e00ff */
[----:B------:R-:W-:Y:S05]  /*cd90*/  WARPSYNC.COLLECTIVE R7, `(.L_x_304) ;  /* 0x00000000070c7348 */ /* 0x000fea0003c00000 */
[----:B------:R-:W-:Y:S02]  /*cda0*/  ELECT P0, UR62, PT ;  /* 0x00000000003e782f */ /* 0x000fe40003800000 */
[----:B------:R-:W-:Y:S01]  /*cdb0*/  MOV R7, UR62 ;  /* 0x0000003e00077c02 */ /* 0x000fe20008000f00 */
[----:B------:R-:W-:Y:S10]  /*cdc0*/  ENDCOLLECTIVE ;  /* 0x000000000000791b */ /* 0x000ff40003800000 */
.L_x_304:
[----:B------:R-:W-:Y:S05]  /*cdd0*/  BSYNC B1 ;  /* 0x0000000000017941 */ /* 0x000fea0003800000 */
.L_x_303:
[----:B------:R-:W-:Y:S05]  /*cde0*/  BRA `(.L_x_305) ;  /* 0xfffffff0004c7947 */ /* 0x000fea000383ffff */
.L_x_289:
[----:B0-----:R0:W1:Y:S02]  /*cdf0*/  SYNCS.PHASECHK.TRANS64.TRYWAIT P0, [R23+URZ+0x10], R18 ;  /* 0x00001012170075a7 */ /* 0x001064000800017f */
[----:B-1----:R-:W-:Y:S05]  /*ce00*/  @!P0 NANOSLEEP.SYNCS 0x989680 ;  /* 0x009896800000895d */ /* 0x002fea0003900000 */
[----:B------:R-:W1:Y:S02]  /*ce10*/  @!P0 SYNCS.PHASECHK.TRANS64 P0, [R23+URZ+0x10], R18 ;  /* 0x00001012170085a7 */ /* 0x000e64000800007f */
[----:B-1----:R-:W-:Y:S05]  /*ce20*/  @!P0 BRA `(.L_x_289) ;  /* 0xfffffffc00f08947 */ /* 0x002fea000383ffff */
[----:B------:R-:W-:Y:S05]  /*ce30*/  BRA `(.L_x_306) ;  /* 0xfffffff0008c7947 */ /* 0x000fea000383ffff */
.L_x_297:
[----:B------:R-:W-:Y:S01]  /*ce40*/  BSSY B0, `(.L_x_307) ;  /* 0x0000006000007945 */ /* 0x000fe20003800000 */
[----:B------:R-:W-:-:S07]  /*ce50*/  IMAD.MOV.U32 R7, RZ, RZ, -0x1 ;  /* 0xffffffffff077424 */ /* 0x000fce00078e00ff */
[----:B------:R-:W-:Y:S05]  /*ce60*/  WARPSYNC.COLLECTIVE R7, `(.L_x_308) ;  /* 0x00000000070c7348 */ /* 0x000fea0003c00000 */
[----:B------:R-:W-:Y:S02]  /*ce70*/  ELECT P0, UR62, PT ;  /* 0x00000000003e782f */ /* 0x000fe40003800000 */
[----:B------:R-:W-:Y:S01]  /*ce80*/  MOV R7, UR62 ;  /* 0x0000003e00077c02 */ /* 0x000fe20008000f00 */
[----:B------:R-:W-:Y:S10]  /*ce90*/  ENDCOLLECTIVE ;  /* 0x000000000000791b */ /* 0x000ff40003800000 */
.L_x_308:
[----:B------:R-:W-:Y:S05]  /*cea0*/  BSYNC B0 ;  /* 0x0000000000007941 */ /* 0x000fea0003800000 */
.L_x_307:
[----:B------:R-:W-:Y:S05]  /*ceb0*/  BRA `(.L_x_309) ;  /* 0xfffffffc00287947 */ /* 0x000fea000383ffff */
.L_x_301:
[----:B0-----:R0:W1:Y:S02]  /*cec0*/  SYNCS.PHASECHK.TRANS64.TRYWAIT P0, [R7+URZ], R2 ;  /* 0x00000002070075a7 */ /* 0x001064000800017f */
[----:B-1----:R-:W-:Y:S05]  /*ced0*/  @!P0 NANOSLEEP.SYNCS 0x989680 ;  /* 0x009896800000895d */ /* 0x002fea0003900000 */
[----:B------:R-:W1:Y:S02]  /*cee0*/  @!P0 SYNCS.PHASECHK.TRANS64 P0, [R7+URZ], R2 ;  /* 0x00000002070085a7 */ /* 0x000e64000800007f */
[----:B-1----:R-:W-:Y:S05]  /*cef0*/  @!P0 BRA `(.L_x_301) ;  /* 0xfffffffc00f08947 */ /* 0x002fea000383ffff */
[----:B------:R-:W-:Y:S05]  /*cf00*/  BRA `(.L_x_310) ;  /* 0xfffffffc00607947 */ /* 0x000fea000383ffff */
.L_x_311:
[----:B------:R-:W-:-:S00]  /*cf10*/  BRA `(.L_x_311) ;  /* 0xfffffffc00fc7947 */ /* 0x000fc0000383ffff */
[----:B------:R-:W-:-:S00]  /*cf20*/  NOP ;  /* 0x0000000000007918 */ /* 0x000fc00000000000 */
        /* <DEDUP_REMOVED lines=13> */
.L_x_312:


//--------------------- .nv.shared._ZN7cutlass13device_kernelINS_4gemm6kernel13GemmUniversalIN4cute5tupleIJiiiiEEENS1_10collective13CollectiveMmaINS1_40MainloopSm90TmaGmmaWarpSpecializedSparseILi2ENS5_IJNS4_1CILi1EEENSA_ILi2EEESB_EEENS1_35KernelTmaWarpSpecializedCooperativeEEENS5_IJNSA_ILi128EEENSA_ILi256EEESG_EEENS_10bfloat16_tENS5_IJNS4_6LayoutINS5_IJiNS5_IJSC_iEEEiEEENS5_IJlNS5_IJSB_SC_EEElEEEEENSK_INS5_IJNS5_IJNS5_IJNSA_ILi8EEESC_NSA_ILi4EEEEEEiEEENS5_IJNS5_IJNSA_ILi16EEESC_SR_EEEiEEEiEEENS5_IJNS5_IJNS5_IJSG_SU_NSA_ILi2048EEEEEENSA_ILi8192EEEEEENS5_IJNS5_IJSB_NSA_ILi1024EEENSA_ILi32EEEEEElEEElEEEEEEEESJ_NS5_IJlSB_lEEENS4_8TiledMMAINS4_8MMA_AtomIJNS4_4SM904GMMA6SPARSE29GMMA_64x256x32_F32BF16BF16_SSILNS1D_5MajorE0ELS1G_0ELNS1D_7ScaleInE1ELS1H_1ELNS1D_9SparseSelE0EEEEEENSK_INS5_IJSC_SB_SB_EEENS5_IJSB_NSA_ILi0EEES1M_EEEEENS5_IJNS4_10UnderscoreES1P_S1P_EEEEENS4_23SM90_TMA_LOAD_MULTICASTENS4_14ComposedLayoutINS4_7SwizzleILi3ELi4ELi3EEENS4_25smem_sparse_ptr_flag_bitsILi2ELi16EEENSK_INS5_IJNS5_IJSB_SQ_EEENS5_IJSC_NSA_ILi64EEEEEEEEENS5_IJNS5_IJS1M_SG_EEESN_EEEEEEEvNS4_8identityENS4_13SM90_TMA_LOADENS1T_IS1V_NS4_18smem_ptr_flag_bitsILi16EEENSK_INS5_IJSQ_S1Z_EEENS5_IJS1Z_SB_EEEEEEEvS26_EENS_8epilogue10collective6detail29Sm90TmaWarpSpecializedAdapterINS2G_15DefaultEpilogueIfNS5_IJSB_llEEES2K_NS2F_6thread17LinearCombinationIfLi1EffLNS2L_9ScaleType4KindE0ELNS_15FloatRoundStyleE2EfEENS1_15EpilogueDefaultEEEEEvvEEEEvNT_6ParamsE --------------------------
	.section	.nv.shared._ZN7cutlass13device_kernelINS_4gemm6kernel13GemmUniversalIN4cute5tupleIJiiiiEEENS1_10collective13CollectiveMmaINS1_40MainloopSm90TmaGmmaWarpSpecializedSparseILi2ENS5_IJNS4_1CILi1EEENSA_ILi2EEESB_EEENS1_35KernelTmaWarpSpecializedCooperativeEEENS5_IJNSA_ILi128EEENSA_ILi256EEESG_EEENS_10bfloat16_tENS5_IJNS4_6LayoutINS5_IJiNS5_IJSC_iEEEiEEENS5_IJlNS5_IJSB_SC_EEElEEEEENSK_INS5_IJNS5_IJNS5_IJNSA_ILi8EEESC_NSA_ILi4EEEEEEiEEENS5_IJNS5_IJNSA_ILi16EEESC_SR_EEEiEEEiEEENS5_IJNS5_IJNS5_IJSG_SU_NSA_ILi2048EEEEEENSA_ILi8192EEEEEENS5_IJNS5_IJSB_NSA_ILi1024EEENSA_ILi32EEEEEElEEElEEEEEEEESJ_NS5_IJlSB_lEEENS4_8TiledMMAINS4_8MMA_AtomIJNS4_4SM904GMMA6SPARSE29GMMA_64x256x32_F32BF16BF16_SSILNS1D_5MajorE0ELS1G_0ELNS1D_7ScaleInE1ELS1H_1ELNS1D_9SparseSelE0EEEEEENSK_INS5_IJSC_SB_SB_EEENS5_IJSB_NSA_ILi0EEES1M_EEEEENS5_IJNS4_10UnderscoreES1P_S1P_EEEEENS4_23SM90_TMA_LOAD_MULTICASTENS4_14ComposedLayoutINS4_7SwizzleILi3ELi4ELi3EEENS4_25smem_sparse_ptr_flag_bitsILi2ELi16EEENSK_INS5_IJNS5_IJSB_SQ_EEENS5_IJSC_NSA_ILi64EEEEEEEEENS5_IJNS5_IJS1M_SG_EEESN_EEEEEEEvNS4_8identityENS4_13SM90_TMA_LOADENS1T_IS1V_NS4_18smem_ptr_flag_bitsILi16EEENSK_INS5_IJSQ_S1Z_EEENS5_IJS1Z_SB_EEEEEEEvS26_EENS_8epilogue10collective6detail29Sm90TmaWarpSpecializedAdapterINS2G_15DefaultEpilogueIfNS5_IJSB_llEEES2K_NS2F_6thread17LinearCombinationIfLi1EffLNS2L_9ScaleType4KindE0ELNS_15FloatRoundStyleE2EfEENS1_15EpilogueDefaultEEEEEvvEEEEvNT_6ParamsE,"aw",@nobits
	.sectionflags	@""
	.align	16
	.zero		1024


//--------------------- .nv.shared.reserved.0     --------------------------
	.section	.nv.shared.reserved.0,"aw",@nobits
	.weak		__nv_reservedSMEM_offset_0_alias
	.size		__nv_reservedSMEM_offset_0_alias, 0, 0
	.other		__nv_reservedSMEM_offset_0_alias,@"STO_CUDA_RESERVED_SHARED STV_DEFAULT"
__nv_reservedSMEM_offset_0_alias:
	.zero		0


//--------------------- .nv.global                --------------------------
	.section	.nv.global,"aw",@nobits
.nv.global:
	.type		_ZN39_INTERNAL_c8f78506_4_k_cu_f731ac9d_28434cute1_E,@object
	.size		_ZN39_INTERNAL_c8f78506_4_k_cu_f731ac9d_28434cute1_E,(_ZN39_INTERNAL_c8f78506_4_k_cu_f731ac9d_28434cuda3std3__45__cpo6cbeginE - _ZN39_INTERNAL_c8f78506_4_k_cu_f731ac9d_28434cute1_E)
_ZN39_INTERNAL_c8f78506_4_k_cu_f731ac9d_28434cute1_E:
	.zero		1
	.type		_ZN39_INTERNAL_c8f78506_4_k_cu_f731ac9d_28434cuda3std3__45__cpo6cbeginE,@object
	.size		_ZN39_INTERNAL_c8f78506_4_k_cu_f731ac9d_28434cuda3std3__45__cpo6cbeginE,(_ZN39_INTERNAL_c8f78506_4_k_cu_f731ac9d_28434cuda3std3__48in_placeE - _ZN39_INTERNAL_c8f78506_4_k_cu_f731ac9d_28434cuda3std3__45__cpo6cbeginE)
_ZN39_INTERNAL_c8f78506_4_k_cu_f731ac9d_28434cuda3std3__45__cpo6cbeginE:
	.zero		1
	.type		_ZN39_INTERNAL_c8f78506_4_k_cu_f731ac9d_28434cuda3std3__48in_placeE,@object
	.size		_ZN39_INTERNAL_c8f78506_4_k_cu_f731ac9d_28434cuda3std3__48in_placeE,(_ZN39_INTERNAL_c8f78506_4_k_cu_f731ac9d_28434cuda3std6ranges3__45__cpo9iter_moveE - _ZN39_INTERNAL_c8f78506_4_k_cu_f731ac9d_28434cuda3std3__48in_placeE)
_ZN39_INTERNAL_c8f78506_4_k_cu_f731ac9d_28434cuda3std3__48in_placeE:
	.zero		1
	.type		_ZN39_INTERNAL_c8f78506_4_k_cu_f731ac9d_28434cuda3std6ranges3__45__cpo9iter_moveE,@object
	.size		_ZN39_INTERNAL_c8f78506_4_k_cu_f731ac9d_28434cuda3std6ranges3__45__cpo9iter_moveE,(_ZN39_INTERNAL_c8f78506_4_k_cu_f731ac9d_28434cuda3std3__45__cpo5beginE - _ZN39_INTERNAL_c8f78506_4_k_cu_f731ac9d_28434cuda3std6ranges3__45__cpo9iter_moveE)
_ZN39_INTERNAL_c8f78506_4_k_cu_f731ac9d_28434cuda3std6ranges3__45__cpo9iter_moveE:
	.zero		1
	.type		_ZN39_INTERNAL_c8f78506_4_k_cu_f731ac9d_28434cuda3std3__45__cpo5beginE,@object
	.size		_ZN39_INTERNAL_c8f78506_4_k_cu_f731ac9d_28434cuda3std3__45__cpo5beginE,(_ZN39_INTERNAL_c8f78506_4_k_cu_f731ac9d_28434cuda3std3__441_GLOBAL__N__c8f78506_4_k_cu_f731ac9d_28436ignoreE - _ZN39_INTERNAL_c8f78506_4_k_cu_f731ac9d_28434cuda3std3__45__cpo5beginE)
_ZN39_INTERNAL_c8f78506_4_k_cu_f731ac9d_28434cuda3std3__45__cpo5beginE:
	.zero		1
	.type		_ZN39_INTERNAL_c8f78506_4_k_cu_f731ac9d_28434cuda3std3__441_GLOBAL__N__c8f78506_4_k_cu_f731ac9d_28436ignoreE,@object
	.size		_ZN39_INTERNAL_c8f78506_4_k_cu_f731ac9d_28434cuda3std3__441_GLOBAL__N__c8f78506_4_k_cu_f731ac9d_28436ignoreE,(_ZN39_INTERNAL_c8f78506_4_k_cu_f731ac9d_28434cute7productE - _ZN39_INTERNAL_c8f78506_4_k_cu_f731ac9d_28434cuda3std3__441_GLOBAL__N__c8f78506_4_k_cu_f731ac9d_28436ignoreE)
_ZN39_INTERNAL_c8f78506_4_k_cu_f731ac9d_28434cuda3std3__441_GLOBAL__N__c8f78506_4_k_cu_f731ac9d_28436ignoreE:
	.zero		1
	.type		_ZN39_INTERNAL_c8f78506_4_k_cu_f731ac9d_28434cute7productE,@object
	.size		_ZN39_INTERNAL_c8f78506_4_k_cu_f731ac9d_28434cute7productE,(_ZN39_INTERNAL_c8f78506_4_k_cu_f731ac9d_28434cuda3std3__45__cpo3endE - _ZN39_INTERNAL_c8f78506_4_k_cu_f731ac9d_28434cute7productE)
_ZN39_INTERNAL_c8f78506_4_k_cu_f731ac9d_28434cute7productE:
	.zero		1
	.type		_ZN39_INTERNAL_c8f78506_4_k_cu_f731ac9d_28434cuda3std3__45__cpo3endE,@object
	.size		_ZN39_INTERNAL_c8f78506_4_k_cu_f731ac9d_28434cuda3std3__45__cpo3endE,(_ZN39_INTERNAL_c8f78506_4_k_cu_f731ac9d_28434cuda3std3__419piecewise_constructE - _ZN39_INTERNAL_c8f78506_4_k_cu_f731ac9d_28434cuda3std3__45__cpo3endE)
_ZN39_INTERNAL_c8f78506_4_k_cu_f731ac9d_28434cuda3std3__45__cpo3endE:
	.zero		1
	.type		_ZN39_INTERNAL_c8f78506_4_k_cu_f731ac9d_28434cuda3std3__419piecewise_constructE,@object
	.size		_ZN39_INTERNAL_c8f78506_4_k_cu_f731ac9d_28434cuda3std3__419piecewise_constructE,(_ZN39_INTERNAL_c8f78506_4_k_cu_f731ac9d_28434cuda3std3__45__cpo4cendE - _ZN39_INTERNAL_c8f78506_4_k_cu_f731ac9d_28434cuda3std3__419piecewise_constructE)
_ZN39_INTERNAL_c8f78506_4_k_cu_f731ac9d_28434cuda3std3__419piecewise_constructE:
	.zero		1
	.type		_ZN39_INTERNAL_c8f78506_4_k_cu_f731ac9d_28434cuda3std3__45__cpo4cendE,@object
	.size		_ZN39_INTERNAL_c8f78506_4_k_cu_f731ac9d_28434cuda3std3__45__cpo4cendE,(_ZN39_INTERNAL_c8f78506_4_k_cu_f731ac9d_28434cuda3std6ranges3__45__cpo4swapE - _ZN39_INTERNAL_c8f78506_4_k_cu_f731ac9d_28434cuda3std3__45__cpo4cendE)
_ZN39_INTERNAL_c8f78506_4_k_cu_f731ac9d_28434cuda3std3__45__cpo4cendE:
	.zero		1
	.type		_ZN39_INTERNAL_c8f78506_4_k_cu_f731ac9d_28434cuda3std6ranges3__45__cpo4swapE,@object
	.size		_ZN39_INTERNAL_c8f78506_4_k_cu_f731ac9d_28434cuda3std6ranges3__45__cpo4swapE,(.L_7 - _ZN39_INTERNAL_c8f78506_4_k_cu_f731ac9d_28434cuda3std6ranges3__45__cpo4swapE)
_ZN39_INTERNAL_c8f78506_4_k_cu_f731ac9d_28434cuda3std6ranges3__45__cpo4swapE:
	.zero		1
.L_7:


//--------------------- .nv.constant0._ZN7cutlass13device_kernelINS_4gemm6kernel13GemmUniversalIN4cute5tupleIJiiiiEEENS1_10collective13CollectiveMmaINS1_40MainloopSm90TmaGmmaWarpSpecializedSparseILi2ENS5_IJNS4_1CILi1EEENSA_ILi2EEESB_EEENS1_35KernelTmaWarpSpecializedCooperativeEEENS5_IJNSA_ILi128EEENSA_ILi256EEESG_EEENS_10bfloat16_tENS5_IJNS4_6LayoutINS5_IJiNS5_IJSC_iEEEiEEENS5_IJlNS5_IJSB_SC_EEElEEEEENSK_INS5_IJNS5_IJNS5_IJNSA_ILi8EEESC_NSA_ILi4EEEEEEiEEENS5_IJNS5_IJNSA_ILi16EEESC_SR_EEEiEEEiEEENS5_IJNS5_IJNS5_IJSG_SU_NSA_ILi2048EEEEEENSA_ILi8192EEEEEENS5_IJNS5_IJSB_NSA_ILi1024EEENSA_ILi32EEEEEElEEElEEEEEEEESJ_NS5_IJlSB_lEEENS4_8TiledMMAINS4_8MMA_AtomIJNS4_4SM904GMMA6SPARSE29GMMA_64x256x32_F32BF16BF16_SSILNS1D_5MajorE0ELS1G_0ELNS1D_7ScaleInE1ELS1H_1ELNS1D_9SparseSelE0EEEEEENSK_INS5_IJSC_SB_SB_EEENS5_IJSB_NSA_ILi0EEES1M_EEEEENS5_IJNS4_10UnderscoreES1P_S1P_EEEEENS4_23SM90_TMA_LOAD_MULTICASTENS4_14ComposedLayoutINS4_7SwizzleILi3ELi4ELi3EEENS4_25smem_sparse_ptr_flag_bitsILi2ELi16EEENSK_INS5_IJNS5_IJSB_SQ_EEENS5_IJSC_NSA_ILi64EEEEEEEEENS5_IJNS5_IJS1M_SG_EEESN_EEEEEEEvNS4_8identityENS4_13SM90_TMA_LOADENS1T_IS1V_NS4_18smem_ptr_flag_bitsILi16EEENSK_INS5_IJSQ_S1Z_EEENS5_IJS1Z_SB_EEEEEEEvS26_EENS_8epilogue10collective6detail29Sm90TmaWarpSpecializedAdapterINS2G_15DefaultEpilogueIfNS5_IJSB_llEEES2K_NS2F_6thread17LinearCombinationIfLi1EffLNS2L_9ScaleType4KindE0ELNS_15FloatRoundStyleE2EfEENS1_15EpilogueDefaultEEEEEvvEEEEvNT_6ParamsE --------------------------
	.section	.nv.constant0._ZN7cutlass13device_kernelINS_4gemm6kernel13GemmUniversalIN4cute5tupleIJiiiiEEENS1_10collective13CollectiveMmaINS1_40MainloopSm90TmaGmmaWarpSpecializedSparseILi2ENS5_IJNS4_1CILi1EEENSA_ILi2EEESB_EEENS1_35KernelTmaWarpSpecializedCooperativeEEENS5_IJNSA_ILi128EEENSA_ILi256EEESG_EEENS_10bfloat16_tENS5_IJNS4_6LayoutINS5_IJiNS5_IJSC_iEEEiEEENS5_IJlNS5_IJSB_SC_EEElEEEEENSK_INS5_IJNS5_IJNS5_IJNSA_ILi8EEESC_NSA_ILi4EEEEEEiEEENS5_IJNS5_IJNSA_ILi16EEESC_SR_EEEiEEEiEEENS5_IJNS5_IJNS5_IJSG_SU_NSA_ILi2048EEEEEENSA_ILi8192EEEEEENS5_IJNS5_IJSB_NSA_ILi1024EEENSA_ILi32EEEEEElEEElEEEEEEEESJ_NS5_IJlSB_lEEENS4_8TiledMMAINS4_8MMA_AtomIJNS4_4SM904GMMA6SPARSE29GMMA_64x256x32_F32BF16BF16_SSILNS1D_5MajorE0ELS1G_0ELNS1D_7ScaleInE1ELS1H_1ELNS1D_9SparseSelE0EEEEEENSK_INS5_IJSC_SB_SB_EEENS5_IJSB_NSA_ILi0EEES1M_EEEEENS5_IJNS4_10UnderscoreES1P_S1P_EEEEENS4_23SM90_TMA_LOAD_MULTICASTENS4_14ComposedLayoutINS4_7SwizzleILi3ELi4ELi3EEENS4_25smem_sparse_ptr_flag_bitsILi2ELi16EEENSK_INS5_IJNS5_IJSB_SQ_EEENS5_IJSC_NSA_ILi64EEEEEEEEENS5_IJNS5_IJS1M_SG_EEESN_EEEEEEEvNS4_8identityENS4_13SM90_TMA_LOADENS1T_IS1V_NS4_18smem_ptr_flag_bitsILi16EEENSK_INS5_IJSQ_S1Z_EEENS5_IJS1Z_SB_EEEEEEEvS26_EENS_8epilogue10collective6detail29Sm90TmaWarpSpecializedAdapterINS2G_15DefaultEpilogueIfNS5_IJSB_llEEES2K_NS2F_6thread17LinearCombinationIfLi1EffLNS2L_9ScaleType4KindE0ELNS_15FloatRoundStyleE2EfEENS1_15EpilogueDefaultEEEEEvvEEEEvNT_6ParamsE,"a",@progbits
	.sectionflags	@""
	.align	4
.nv.constant0._ZN7cutlass13device_kernelINS_4gemm6kernel13GemmUniversalIN4cute5tupleIJiiiiEEENS1_10collective13CollectiveMmaINS1_40MainloopSm90TmaGmmaWarpSpecializedSparseILi2ENS5_IJNS4_1CILi1EEENSA_ILi2EEESB_EEENS1_35KernelTmaWarpSpecializedCooperativeEEENS5_IJNSA_ILi128EEENSA_ILi256EEESG_EEENS_10bfloat16_tENS5_IJNS4_6LayoutINS5_IJiNS5_IJSC_iEEEiEEENS5_IJlNS5_IJSB_SC_EEElEEEEENSK_INS5_IJNS5_IJNS5_IJNSA_ILi8EEESC_NSA_ILi4EEEEEEiEEENS5_IJNS5_IJNSA_ILi16EEESC_SR_EEEiEEEiEEENS5_IJNS5_IJNS5_IJSG_SU_NSA_ILi2048EEEEEENSA_ILi8192EEEEEENS5_IJNS5_IJSB_NSA_ILi1024EEENSA_ILi32EEEEEElEEElEEEEEEEESJ_NS5_IJlSB_lEEENS4_8TiledMMAINS4_8MMA_AtomIJNS4_4SM904GMMA6SPARSE29GMMA_64x256x32_F32BF16BF16_SSILNS1D_5MajorE0ELS1G_0ELNS1D_7ScaleInE1ELS1H_1ELNS1D_9SparseSelE0EEEEEENSK_INS5_IJSC_SB_SB_EEENS5_IJSB_NSA_ILi0EEES1M_EEEEENS5_IJNS4_10UnderscoreES1P_S1P_EEEEENS4_23SM90_TMA_LOAD_MULTICASTENS4_14ComposedLayoutINS4_7SwizzleILi3ELi4ELi3EEENS4_25smem_sparse_ptr_flag_bitsILi2ELi16EEENSK_INS5_IJNS5_IJSB_SQ_EEENS5_IJSC_NSA_ILi64EEEEEEEEENS5_IJNS5_IJS1M_SG_EEESN_EEEEEEEvNS4_8identityENS4_13SM90_TMA_LOADENS1T_IS1V_NS4_18smem_ptr_flag_bitsILi16EEENSK_INS5_IJSQ_S1Z_EEENS5_IJS1Z_SB_EEEEEEEvS26_EENS_8epilogue10collective6detail29Sm90TmaWarpSpecializedAdapterINS2G_15DefaultEpilogueIfNS5_IJSB_llEEES2K_NS2F_6thread17LinearCombinationIfLi1EffLNS2L_9ScaleType4KindE0ELNS_15FloatRoundStyleE2EfEENS1_15EpilogueDefaultEEEEEvvEEEEvNT_6ParamsE:
	.zero		1920


//--------------------- SYMBOLS --------------------------

	.type		.nv.reservedSmem.offset0,@object
	.size		.nv.reservedSmem.offset0,0x4
